# CuTe-DSL kernel — source=cudnn_frontend_dsl family=grouped_gemm_swiglu
# config = {"ab_dtype": "Float8E4M3FN", "sf_vec": 32, "d_dtype": "Float4E2M1FN", "vector_f32": true, "mma_mn": [256, 256], "cluster_mn": [2, 1]}


// ===== COMPILED SASS (sm_100a) =====

	.target	sm_100a

	.elftype	@"ET_EXEC"


//--------------------- .note.nv.tkinfo           --------------------------
	.section	.note.nv.tkinfo,"",@"SHT_NOTE"
	.sectionflags	@"SHF_NOTE_NV_TKINFO"
	.tkinfo
        /*0018*/ 	.word	0x00000081
        /*0030*/ 	.string	""
        /*0030*/ 	.string	"ptxas"
        /*0030*/ 	.string	"Cuda compilation tools, release 12.9, V12.9.83"
        /*0030*/ 	.string	"Build system must define TOOLS_VERSION_EXTENDED"
        /*0030*/ 	.string	"-O 3 -arch sm_100a "



//--------------------- .note.nv.cuver            --------------------------
	.section	.note.nv.cuver,"",@"SHT_NOTE"
	.sectionflags	@"SHF_NOTE_NV_CUVER"
        /*0018*/ 	.short	0x0001
        /*001a*/ 	.short	0x0064
        /*001c*/ 	.short	0x0001
        /*001e*/ 	.short	0x0000
        /*0020*/ 	.short	0x0001
        /*0022*/ 	.short	0x0000


//--------------------- .nv.info                  --------------------------
	.section	.nv.info,"",@"SHT_CUDA_INFO"
	.align	4


	//----- nvinfo : EIATTR_REGCOUNT
	.align		4
        /*0000*/ 	.byte	0x04, 0x2f
        /*0002*/ 	.short	(.L_6 - .L_5)
	.align		4
.L_5:
        /*0004*/ 	.word	index@(kernel_cutlass_kernel_cudnngrouped_gemmgrouped_gemm_swiglugrouped_gemm_swiglu_quantBlockScaledContiguousGroupedGemmKernel_object_at__TiledMMA_ThrLayoutVMNK21111000_PermutationMNK____MMAAt_0)
        /*0008*/ 	.word	0x00000085


	//----- nvinfo : EIATTR_FRAME_SIZE
	.align		4
.L_6:
        /*000c*/ 	.byte	0x04, 0x11
        /*000e*/ 	.short	(.L_8 - .L_7)
	.align		4
.L_7:
        /*0010*/ 	.word	index@($__internal_2_$__cuda_sm10x_tcgen05_guardrail_trap_unallocated_columns_being_dealloced)
        /*0014*/ 	.word	0x00000000


	//----- nvinfo : EIATTR_FRAME_SIZE
	.align		4
.L_8:
        /*0018*/ 	.byte	0x04, 0x11
        /*001a*/ 	.short	(.L_10 - .L_9)
	.align		4
.L_9:
        /*001c*/ 	.word	index@($__internal_1_$__cuda_sm10x_tcgen05_guardrail_trap_phase_invalid_during_alloc)
        /*0020*/ 	.word	0x00000000


	//----- nvinfo : EIATTR_FRAME_SIZE
	.align		4
.L_10:
        /*0024*/ 	.byte	0x04, 0x11
        /*0026*/ 	.short	(.L_12 - .L_11)
	.align		4
.L_11:
        /*0028*/ 	.word	index@($__internal_0_$__cuda_sm10x_tcgen05_guardrail_trap_col_being_dealloced_not_returned_by_alloc)
        /*002c*/ 	.word	0x00000000


	//----- nvinfo : EIATTR_FRAME_SIZE
	.align		4
.L_12:
        /*0030*/ 	.byte	0x04, 0x11
        /*0032*/ 	.short	(.L_14 - .L_13)
	.align		4
.L_13:
        /*0034*/ 	.word	index@(kernel_cutlass_kernel_cudnngrouped_gemmgrouped_gemm_swiglugrouped_gemm_swiglu_quantBlockScaledContiguousGroupedGemmKernel_object_at__TiledMMA_ThrLayoutVMNK21111000_PermutationMNK____MMAAt_0)
        /*0038*/ 	.word	0x00000000


	//----- nvinfo : EIATTR_MIN_STACK_SIZE
	.align		4
.L_14:
        /*003c*/ 	.byte	0x04, 0x12
        /*003e*/ 	.short	(.L_16 - .L_15)
	.align		4
.L_15:
        /*0040*/ 	.word	index@(kernel_cutlass_kernel_cudnngrouped_gemmgrouped_gemm_swiglugrouped_gemm_swiglu_quantBlockScaledContiguousGroupedGemmKernel_object_at__TiledMMA_ThrLayoutVMNK21111000_PermutationMNK____MMAAt_0)
        /*0044*/ 	.word	0x00000000
.L_16:


//--------------------- .nv.info.kernel_cutlass_kernel_cudnngrouped_gemmgrouped_gemm_swiglugrouped_gemm_swiglu_quantBlockScaledContiguousGroupedGemmKernel_object_at__TiledMMA_ThrLayoutVMNK21111000_PermutationMNK____MMAAt_0 --------------------------
	.section	.nv.info.kernel_cutlass_kernel_cudnngrouped_gemmgrouped_gemm_swiglugrouped_gemm_swiglu_quantBlockScaledContiguousGroupedGemmKernel_object_at__TiledMMA_ThrLayoutVMNK21111000_PermutationMNK____MMAAt_0,"",@"SHT_CUDA_INFO"
	.sectionflags	@""
	.align	4


	//----- nvinfo : EIATTR_CUDA_API_VERSION
	.align		4
        /*0000*/ 	.byte	0x04, 0x37
        /*0002*/ 	.short	(.L_18 - .L_17)
.L_17:
        /*0004*/ 	.word	0x00000081


	//----- nvinfo : EIATTR_KPARAM_INFO
	.align		4
.L_18:
        /*0008*/ 	.byte	0x04, 0x17
        /*000a*/ 	.short	(.L_20 - .L_19)
.L_19:
        /*000c*/ 	.word	0x00000000
        /*0010*/ 	.short	0x000f
        /*0012*/ 	.short	0x03f8
        /*0014*/ 	.byte	0x00, 0xf0, 0x31, 0x00


	//----- nvinfo : EIATTR_KPARAM_INFO
	.align		4
.L_20:
        /*0018*/ 	.byte	0x04, 0x17
        /*001a*/ 	.short	(.L_22 - .L_21)
.L_21:
        /*001c*/ 	.word	0x00000000
        /*0020*/ 	.short	0x000e
        /*0022*/ 	.short	0x03ec
        /*0024*/ 	.byte	0x00, 0xf0, 0x31, 0x00


	//----- nvinfo : EIATTR_KPARAM_INFO
	.align		4
.L_22:
        /*0028*/ 	.byte	0x04, 0x17
        /*002a*/ 	.short	(.L_24 - .L_23)
.L_23:
        /*002c*/ 	.word	0x00000000
        /*0030*/ 	.short	0x000d
        /*0032*/ 	.short	0x03e0
        /*0034*/ 	.byte	0x00, 0xf0, 0x31, 0x00


	//----- nvinfo : EIATTR_KPARAM_INFO
	.align		4
.L_24:
        /*0038*/ 	.byte	0x04, 0x17
        /*003a*/ 	.short	(.L_26 - .L_25)
.L_25:
        /*003c*/ 	.word	0x00000000
        /*0040*/ 	.short	0x000c
        /*0042*/ 	.short	0x03d8
        /*0044*/ 	.byte	0x00, 0xf0, 0x21, 0x00


	//----- nvinfo : EIATTR_KPARAM_INFO
	.align		4
.L_26:
        /*0048*/ 	.byte	0x04, 0x17
        /*004a*/ 	.short	(.L_28 - .L_27)
.L_27:
        /*004c*/ 	.word	0x00000000
        /*0050*/ 	.short	0x000b
        /*0052*/ 	.short	0x03d0
        /*0054*/ 	.byte	0x00, 0xf0, 0x21, 0x00


	//----- nvinfo : EIATTR_KPARAM_INFO
	.align		4
.L_28:
        /*0058*/ 	.byte	0x04, 0x17
        /*005a*/ 	.short	(.L_30 - .L_29)
.L_29:
        /*005c*/ 	.word	0x00000000
        /*0060*/ 	.short	0x000a
        /*0062*/ 	.short	0x03c8
        /*0064*/ 	.byte	0x00, 0xf0, 0x21, 0x00


	//----- nvinfo : EIATTR_KPARAM_INFO
	.align		4
.L_30:
        /*0068*/ 	.byte	0x04, 0x17
        /*006a*/ 	.short	(.L_32 - .L_31)
.L_31:
        /*006c*/ 	.word	0x00000000
        /*0070*/ 	.short	0x0009
        /*0072*/ 	.short	0x03c0
        /*0074*/ 	.byte	0x00, 0xf0, 0x21, 0x00


	//----- nvinfo : EIATTR_KPARAM_INFO
	.align		4
.L_32:
        /*0078*/ 	.byte	0x04, 0x17
        /*007a*/ 	.short	(.L_34 - .L_33)
.L_33:
        /*007c*/ 	.word	0x00000000
        /*0080*/ 	.short	0x0008
        /*0082*/ 	.short	0x0340
        /*0084*/ 	.byte	0x00, 0xf0, 0x01, 0x02


	//----- nvinfo : EIATTR_KPARAM_INFO
	.align		4
.L_34:
        /*0088*/ 	.byte	0x04, 0x17
        /*008a*/ 	.short	(.L_36 - .L_35)
.L_35:
        /*008c*/ 	.word	0x00000000
        /*0090*/ 	.short	0x0007
        /*0092*/ 	.short	0x02c0
        /*0094*/ 	.byte	0x00, 0xf0, 0x01, 0x02


	//----- nvinfo : EIATTR_KPARAM_INFO
	.align		4
.L_36:
        /*0098*/ 	.byte	0x04, 0x17
        /*009a*/ 	.short	(.L_38 - .L_37)
.L_37:
        /*009c*/ 	.word	0x00000000
        /*00a0*/ 	.short	0x0006
        /*00a2*/ 	.short	0x0240
        /*00a4*/ 	.byte	0x00, 0xf0, 0x01, 0x02


	//----- nvinfo : EIATTR_KPARAM_INFO
	.align		4
.L_38:
        /*00a8*/ 	.byte	0x04, 0x17
        /*00aa*/ 	.short	(.L_40 - .L_39)
.L_39:
        /*00ac*/ 	.word	0x00000000
        /*00b0*/ 	.short	0x0005
        /*00b2*/ 	.short	0x01c0
        /*00b4*/ 	.byte	0x00, 0xf0, 0x01, 0x02


	//----- nvinfo : EIATTR_KPARAM_INFO
	.align		4
.L_40:
        /*00b8*/ 	.byte	0x04, 0x17
        /*00ba*/ 	.short	(.L_42 - .L_41)
.L_41:
        /*00bc*/ 	.word	0x00000000
        /*00c0*/ 	.short	0x0004
        /*00c2*/ 	.short	0x0140
        /*00c4*/ 	.byte	0x00, 0xf0, 0x01, 0x02


	//----- nvinfo : EIATTR_KPARAM_INFO
	.align		4
.L_42:
        /*00c8*/ 	.byte	0x04, 0x17
        /*00ca*/ 	.short	(.L_44 - .L_43)
.L_43:
        /*00cc*/ 	.word	0x00000000
        /*00d0*/ 	.short	0x0003
        /*00d2*/ 	.short	0x00c0
        /*00d4*/ 	.byte	0x00, 0xf0, 0x01, 0x02


	//----- nvinfo : EIATTR_KPARAM_INFO
	.align		4
.L_44:
        /*00d8*/ 	.byte	0x04, 0x17
        /*00da*/ 	.short	(.L_46 - .L_45)
.L_45:
        /*00dc*/ 	.word	0x00000000
        /*00e0*/ 	.short	0x0002
        /*00e2*/ 	.short	0x0040
        /*00e4*/ 	.byte	0x00, 0xf0, 0x01, 0x02


	//----- nvinfo : EIATTR_KPARAM_INFO
	.align		4
.L_46:
        /*00e8*/ 	.byte	0x04, 0x17
        /*00ea*/ 	.short	(.L_48 - .L_47)
.L_47:
        /*00ec*/ 	.word	0x00000000
        /*00f0*/ 	.short	0x0001
        /*00f2*/ 	.short	0x000c
        /*00f4*/ 	.byte	0x00, 0xf0, 0x31, 0x00


	//----- nvinfo : EIATTR_KPARAM_INFO
	.align		4
.L_48:
        /*00f8*/ 	.byte	0x04, 0x17
        /*00fa*/ 	.short	(.L_50 - .L_49)
.L_49:
        /*00fc*/ 	.word	0x00000000
        /*0100*/ 	.short	0x0000
        /*0102*/ 	.short	0x0000
        /*0104*/ 	.byte	0x00, 0xf0, 0x31, 0x00


	//----- nvinfo : EIATTR_AT_ENTRY_FRAGMENTS
	.align		4
.L_50:
        /*0108*/ 	.byte	0x04, 0x4f
        /*010a*/ 	.short	(.L_52 - .L_51)


	//   ....[0]....
.L_51:
        /*010c*/ 	.word	0x00000004


	//   ....[1]....
        /*0110*/ 	.word	0x00000005


	//----- nvinfo : EIATTR_RESERVED_SMEM_USED
	.align		4
.L_52:
        /*0114*/ 	.byte	0x01, 0x41
	.zero		2


	//----- nvinfo : EIATTR_SPARSE_MMA_MASK
	.align		4
        /*0118*/ 	.byte	0x03, 0x50
        /*011a*/ 	.short	0x0000


	//----- nvinfo : EIATTR_TCGEN05_2CTA_USED
	.align		4
        /*011c*/ 	.byte	0x01, 0x52
	.zero		2


	//----- nvinfo : EIATTR_MAXREG_COUNT
	.align		4
        /*0120*/ 	.byte	0x03, 0x1b
        /*0122*/ 	.short	0x00ff


	//----- nvinfo : EIATTR_NUM_BARRIERS
	.align		4
        /*0124*/ 	.byte	0x02, 0x4c
        /*0126*/ 	.byte	0x05
	.zero		1


	//----- nvinfo : EIATTR_INT_WARP_WIDE_INSTR_OFFSETS
	.align		4
        /*0128*/ 	.byte	0x04, 0x31
        /*012a*/ 	.short	(.L_54 - .L_53)


	//   ....[0]....
.L_53:
        /*012c*/ 	.word	0x00005380


	//   ....[1]....
        /*0130*/ 	.word	0x00005400


	//   ....[2]....
        /*0134*/ 	.word	0x00005420


	//----- nvinfo : EIATTR_COOP_GROUP_MASK_REGIDS
	.align		4
.L_54:
        /*0138*/ 	.byte	0x04, 0x29
        /*013a*/ 	.short	(.L_56 - .L_55)


	//   ....[0]....
.L_55:
        /*013c*/ 	.word	0xffffffff


	//   ....[1]....
        /*0140*/ 	.word	0xffffffff


	//   ....[2]....
        /*0144*/ 	.word	0xffffffff


	//   ....[3]....
        /*0148*/ 	.word	0xffffffff


	//   ....[4]....
        /*014c*/ 	.word	0xffffffff


	//   ....[5]....
        /*0150*/ 	.word	0xffffffff


	//   ....[6]....
        /*0154*/ 	.word	0xffffffff


	//   ....[7]....
        /*0158*/ 	.word	0xffffffff


	//   ....[8]....
        /*015c*/ 	.word	0xffffffff


	//   ....[9]....
        /*0160*/ 	.word	0xffffffff


	//   ....[10]....
        /*0164*/ 	.word	0xffffffff


	//   ....[11]....
        /*0168*/ 	.word	0xffffffff


	//----- nvinfo : EIATTR_COOP_GROUP_INSTR_OFFSETS
	.align		4
.L_56:
        /*016c*/ 	.byte	0x04, 0x28
        /*016e*/ 	.short	(.L_58 - .L_57)


	//   ....[0]....
.L_57:
        /*0170*/ 	.word	0x00000140


	//   ....[1]....
        /*0174*/ 	.word	0x00000460


	//   ....[2]....
        /*0178*/ 	.word	0x000005d0


	//   ....[3]....
        /*017c*/ 	.word	0x00000850


	//   ....[4]....
        /*0180*/ 	.word	0x00000be0


	//   ....[5]....
        /*0184*/ 	.word	0x00000eb0


	//   ....[6]....
        /*0188*/ 	.word	0x00000f10


	//   ....[7]....
        /*018c*/ 	.word	0x00002ce0


	//   ....[8]....
        /*0190*/ 	.word	0x000032f0


	//   ....[9]....
        /*0194*/ 	.word	0x00004ee0


	//   ....[10]....
        /*0198*/ 	.word	0x00005200


	//   ....[11]....
        /*019c*/ 	.word	0x000054c0


	//----- nvinfo : EIATTR_VRC_CTA_INIT_COUNT
	.align		4
.L_58:
        /*01a0*/ 	.byte	0x02, 0x4a
        /*01a2*/ 	.byte	0x80
	.zero		1


	//----- nvinfo : EIATTR_MBARRIER_INSTR_OFFSETS
	.align		4
        /*01a4*/ 	.byte	0x04, 0x39
        /*01a6*/ 	.short	(.L_60 - .L_59)


	//   ....[0]....
.L_59:
        /*01a8*/ 	.word	0x00000350
        /*01ac*/ 	.word	0x000000ff
        /*01b0*/ 	.word	0x00000000
        /*01b4*/ 	.short	0x0100
        /*01b6*/ 	.byte	0x06
	.zero		1


	//   ....[1]....
        /*01b8*/ 	.word	0x00000360
        /*01bc*/ 	.word	0x000000ff
        /*01c0*/ 	.word	0x00000008
        /*01c4*/ 	.short	0x0100
        /*01c6*/ 	.byte	0x06
	.zero		1


	//   ....[2]....
        /*01c8*/ 	.word	0x00000370
        /*01cc*/ 	.word	0x000000ff
        /*01d0*/ 	.word	0x00000010
        /*01d4*/ 	.short	0x0100
        /*01d6*/ 	.byte	0x06
	.zero		1


	//   ....[3]....
        /*01d8*/ 	.word	0x00000380
        /*01dc*/ 	.word	0x000000ff
        /*01e0*/ 	.word	0x00000018
        /*01e4*/ 	.short	0x0100
        /*01e6*/ 	.byte	0x06
	.zero		1


	//   ....[4]....
        /*01e8*/ 	.word	0x00000390
        /*01ec*/ 	.word	0x000000ff
        /*01f0*/ 	.word	0x00000020
        /*01f4*/ 	.short	0x0100
        /*01f6*/ 	.byte	0x06
	.zero		1


	//   ....[5]....
        /*01f8*/ 	.word	0x000003a0
        /*01fc*/ 	.word	0x000000ff
        /*0200*/ 	.word	0x00000028
        /*0204*/ 	.short	0x0100
        /*0206*/ 	.byte	0x06
	.zero		1


	//   ....[6]....
        /*0208*/ 	.word	0x000003b0
        /*020c*/ 	.word	0x000000ff
        /*0210*/ 	.word	0x00000030
        /*0214*/ 	.short	0x0100
        /*0216*/ 	.byte	0x06
	.zero		1


	//   ....[7]....
        /*0218*/ 	.word	0x000003c0
        /*021c*/ 	.word	0x000000ff
        /*0220*/ 	.word	0x00000038
        /*0224*/ 	.short	0x0100
        /*0226*/ 	.byte	0x06
	.zero		1


	//   ....[8]....
        /*0228*/ 	.word	0x000003d0
        /*022c*/ 	.word	0x000000ff
        /*0230*/ 	.word	0x00000040
        /*0234*/ 	.short	0x0100
        /*0236*/ 	.byte	0x06
	.zero		1


	//   ....[9]....
        /*0238*/ 	.word	0x000003e0
        /*023c*/ 	.word	0x000000ff
        /*0240*/ 	.word	0x00000048
        /*0244*/ 	.short	0x0100
        /*0246*/ 	.byte	0x06
	.zero		1


	//   ....[10]....
        /*0248*/ 	.word	0x000003f0
        /*024c*/ 	.word	0x000000ff
        /*0250*/ 	.word	0x00000050
        /*0254*/ 	.short	0x0100
        /*0256*/ 	.byte	0x06
	.zero		1


	//   ....[11]....
        /*0258*/ 	.word	0x00000400
        /*025c*/ 	.word	0x000000ff
        /*0260*/ 	.word	0x00000058
        /*0264*/ 	.short	0x0100
        /*0266*/ 	.byte	0x06
	.zero		1


	//   ....[12]....
        /*0268*/ 	.word	0x00000570
        /*026c*/ 	.word	0x000000ff
        /*0270*/ 	.word	0x00000060
        /*0274*/ 	.short	0x0100
        /*0276*/ 	.byte	0x07
	.zero		1


	//   ....[13]....
        /*0278*/ 	.word	0x00000580
        /*027c*/ 	.word	0x000000ff
        /*0280*/ 	.word	0x00000068
        /*0284*/ 	.short	0x0100
        /*0286*/ 	.byte	0x07
	.zero		1


	//   ....[14]....
        /*0288*/ 	.word	0x000006f0
        /*028c*/ 	.word	0x000000ff
        /*0290*/ 	.word	0x00000070
        /*0294*/ 	.short	0x0100
        /*0296*/ 	.byte	0x07
	.zero		1


	//   ....[15]....
        /*0298*/ 	.word	0x00000700
        /*029c*/ 	.word	0x000000ff
        /*02a0*/ 	.word	0x00000078
        /*02a4*/ 	.short	0x0100
        /*02a6*/ 	.byte	0x07
	.zero		1


	//   ....[16]....
        /*02a8*/ 	.word	0x00000710
        /*02ac*/ 	.word	0x000000ff
        /*02b0*/ 	.word	0x00000080
        /*02b4*/ 	.short	0x0100
        /*02b6*/ 	.byte	0x07
	.zero		1


	//   ....[17]....
        /*02b8*/ 	.word	0x00000720
        /*02bc*/ 	.word	0x000000ff
        /*02c0*/ 	.word	0x00000088
        /*02c4*/ 	.short	0x0100
        /*02c6*/ 	.byte	0x07
	.zero		1


	//   ....[18]....
        /*02c8*/ 	.word	0x000007f0
        /*02cc*/ 	.word	0x000000ff
        /*02d0*/ 	.word	0x00000090
        /*02d4*/ 	.short	0x0100
        /*02d6*/ 	.byte	0x06
	.zero		1


	//   ....[19]....
        /*02d8*/ 	.word	0x00000f70
        /*02dc*/ 	.word	0x0000000e
        /*02e0*/ 	.word	0x00000080
        /*02e4*/ 	.short	0x010a
        /*02e6*/ 	.byte	0xff
	.zero		1


	//   ....[20]....
        /*02e8*/ 	.word	0x00001050
        /*02ec*/ 	.word	0x0000000e
        /*02f0*/ 	.word	0x00000070
        /*02f4*/ 	.short	0x0101
        /*02f6*/ 	.byte	0xff
	.zero		1


	//   ....[21]....
        /*02f8*/ 	.word	0x00001280
        /*02fc*/ 	.word	0x00000002
        /*0300*/ 	.word	0x00000080
        /*0304*/ 	.short	0x010a
        /*0306*/ 	.byte	0xff
	.zero		1


	//   ....[22]....
        /*0308*/ 	.word	0x000013a0
        /*030c*/ 	.word	0x00000002
        /*0310*/ 	.word	0x00000070
        /*0314*/ 	.short	0x0101
        /*0316*/ 	.byte	0xff
	.zero		1


	//   ....[23]....
        /*0318*/ 	.word	0x000013b0
        /*031c*/ 	.word	0x00000003
        /*0320*/ 	.word	0x00000080
        /*0324*/ 	.short	0x010a
        /*0326*/ 	.byte	0xff
	.zero		1


	//   ....[24]....
        /*0328*/ 	.word	0x00001440
        /*032c*/ 	.word	0x000000ff
        /*0330*/ 	.word	0x00000070
        /*0334*/ 	.short	0x010a
        /*0336*/ 	.byte	0x22
	.zero		1


	//   ....[25]....
        /*0338*/ 	.word	0x000014c0
        /*033c*/ 	.word	0x000000ff
        /*0340*/ 	.word	0x00000080
        /*0344*/ 	.short	0x0101
        /*0346*/ 	.byte	0x22
	.zero		1


	//   ....[26]....
        /*0348*/ 	.word	0x000015d0
        /*034c*/ 	.word	0x000000ff
        /*0350*/ 	.word	0x00000030
        /*0354*/ 	.short	0x010a
        /*0356*/ 	.byte	0x06
	.zero		1


	//   ....[27]....
        /*0358*/ 	.word	0x00001780
        /*035c*/ 	.word	0x000000ff
        /*0360*/ 	.word	0x00000030
        /*0364*/ 	.short	0x010a
        /*0366*/ 	.byte	0x05
	.zero		1


	//   ....[28]....
        /*0368*/ 	.word	0x000019f0
        /*036c*/ 	.word	0x000000ff
        /*0370*/ 	.word	0x00000030
        /*0374*/ 	.short	0x010a
        /*0376*/ 	.byte	0x21
	.zero		1


	//   ....[29]....
        /*0378*/ 	.word	0x00001a40
        /*037c*/ 	.word	0x00000003
        /*0380*/ 	.word	0x00000070
        /*0384*/ 	.short	0x010a
        /*0386*/ 	.byte	0xff
	.zero		1


	//   ....[30]....
        /*0388*/ 	.word	0x00001ae0
        /*038c*/ 	.word	0x00000003
        /*0390*/ 	.word	0x00000080
        /*0394*/ 	.short	0x0101
        /*0396*/ 	.byte	0xff
	.zero		1


	//   ....[31]....
        /*0398*/ 	.word	0x00001ce0
        /*039c*/ 	.word	0x000000ff
        /*03a0*/ 	.word	0x00000030
        /*03a4*/ 	.short	0x010a
        /*03a6*/ 	.byte	0x05
	.zero		1


	//   ....[32]....
        /*03a8*/ 	.word	0x00001dc0
        /*03ac*/ 	.word	0x000000ff
        /*03b0*/ 	.word	0x00000070
        /*03b4*/ 	.short	0x010a
        /*03b6*/ 	.byte	0x0c
	.zero		1


	//   ....[33]....
        /*03b8*/ 	.word	0x00001e50
        /*03bc*/ 	.word	0x000000ff
        /*03c0*/ 	.word	0x00000080
        /*03c4*/ 	.short	0x0101
        /*03c6*/ 	.byte	0x0c
	.zero		1


	//   ....[34]....
        /*03c8*/ 	.word	0x00002330
        /*03cc*/ 	.word	0x000000ff
        /*03d0*/ 	.word	0x00000000
        /*03d4*/ 	.short	0x010a
        /*03d6*/ 	.byte	0x19
	.zero		1


	//   ....[35]....
        /*03d8*/ 	.word	0x00002340
        /*03dc*/ 	.word	0x000000ff
        /*03e0*/ 	.word	0x00000068
        /*03e4*/ 	.short	0x010a
        /*03e6*/ 	.byte	0x0c
	.zero		1


	//   ....[36]....
        /*03e8*/ 	.word	0x00002390
        /*03ec*/ 	.word	0x000000ff
        /*03f0*/ 	.word	0x00000068
        /*03f4*/ 	.short	0x010a
        /*03f6*/ 	.byte	0x0c
	.zero		1


	//   ....[37]....
        /*03f8*/ 	.word	0x00002580
        /*03fc*/ 	.word	0x000000ff
        /*0400*/ 	.word	0x00000000
        /*0404*/ 	.short	0x010a
        /*0406*/ 	.byte	0x0d
	.zero		1


	//   ....[38]....
        /*0408*/ 	.word	0x00002760
        /*040c*/ 	.word	0x000000ff
        /*0410*/ 	.word	0x00000000
        /*0414*/ 	.short	0x010a
        /*0416*/ 	.byte	0x10
	.zero		1


	//   ....[39]....
        /*0418*/ 	.word	0x000027f0
        /*041c*/ 	.word	0x000000ff
        /*0420*/ 	.word	0x00000068
        /*0424*/ 	.short	0x010a
        /*0426*/ 	.byte	0x0c
	.zero		1


	//   ....[40]....
        /*0428*/ 	.word	0x00002810
        /*042c*/ 	.word	0x00000002
        /*0430*/ 	.word	0x00000070
        /*0434*/ 	.short	0x010a
        /*0436*/ 	.byte	0xff
	.zero		1


	//   ....[41]....
        /*0438*/ 	.word	0x000028c0
        /*043c*/ 	.word	0x00000002
        /*0440*/ 	.word	0x00000080
        /*0444*/ 	.short	0x0101
        /*0446*/ 	.byte	0xff
	.zero		1


	//   ....[42]....
        /*0448*/ 	.word	0x00002970
        /*044c*/ 	.word	0x00000000
        /*0450*/ 	.word	0x00000068
        /*0454*/ 	.short	0x010a
        /*0456*/ 	.byte	0xff
	.zero		1


	//   ....[43]....
        /*0458*/ 	.word	0x000029b0
        /*045c*/ 	.word	0x00000000
        /*0460*/ 	.word	0x00000068
        /*0464*/ 	.short	0x010a
        /*0466*/ 	.byte	0xff
	.zero		1


	//   ....[44]....
        /*0468*/ 	.word	0x00002ab0
        /*046c*/ 	.word	0x000000ff
        /*0470*/ 	.word	0x00000090
        /*0474*/ 	.short	0x0100
        /*0476*/ 	.byte	0x05
	.zero		1


	//   ....[45]....
        /*0478*/ 	.word	0x00002ba0
        /*047c*/ 	.word	0x000000ff
        /*0480*/ 	.word	0x00000090
        /*0484*/ 	.short	0x0100
        /*0486*/ 	.byte	0x05
	.zero		1


	//   ....[46]....
        /*0488*/ 	.word	0x00002c90
        /*048c*/ 	.word	0x000000ff
        /*0490*/ 	.word	0x00000090
        /*0494*/ 	.short	0x0100
        /*0496*/ 	.byte	0x05
	.zero		1


	//   ....[47]....
        /*0498*/ 	.word	0x00002f60
        /*049c*/ 	.word	0x00000003
        /*04a0*/ 	.word	0x00000000
        /*04a4*/ 	.short	0x010a
        /*04a6*/ 	.byte	0xff
	.zero		1


	//   ....[48]....
        /*04a8*/ 	.word	0x00002f80
        /*04ac*/ 	.word	0x00000003
        /*04b0*/ 	.word	0x00000000
        /*04b4*/ 	.short	0x010a
        /*04b6*/ 	.byte	0xff
	.zero		1


	//   ....[49]....
        /*04b8*/ 	.word	0x00003160
        /*04bc*/ 	.word	0x00000003
        /*04c0*/ 	.word	0x00000000
        /*04c4*/ 	.short	0x010a
        /*04c6*/ 	.byte	0xff
	.zero		1


	//   ....[50]....
        /*04c8*/ 	.word	0x00003180
        /*04cc*/ 	.word	0x00000003
        /*04d0*/ 	.word	0x00000000
        /*04d4*/ 	.short	0x010a
        /*04d6*/ 	.byte	0xff
	.zero		1


	//   ....[51]....
        /*04d8*/ 	.word	0x00003270
        /*04dc*/ 	.word	0x00000003
        /*04e0*/ 	.word	0x00000000
        /*04e4*/ 	.short	0x0101
        /*04e6*/ 	.byte	0xff
	.zero		1


	//   ....[52]....
        /*04e8*/ 	.word	0x00003360
        /*04ec*/ 	.word	0x00000057
        /*04f0*/ 	.word	0x00000070
        /*04f4*/ 	.short	0x010a
        /*04f6*/ 	.byte	0xff
	.zero		1


	//   ....[53]....
        /*04f8*/ 	.word	0x000033c0
        /*04fc*/ 	.word	0x00000057
        /*0500*/ 	.word	0x00000080
        /*0504*/ 	.short	0x0101
        /*0506*/ 	.byte	0xff
	.zero		1


	//   ....[54]....
        /*0508*/ 	.word	0x000037d0
        /*050c*/ 	.word	0x00000057
        /*0510*/ 	.word	0x00000060
        /*0514*/ 	.short	0x010a
        /*0516*/ 	.byte	0xff
	.zero		1


	//   ....[55]....
        /*0518*/ 	.word	0x00003cb0
        /*051c*/ 	.word	0x00000068
        /*0520*/ 	.word	0x00000000
        /*0524*/ 	.short	0x0101
        /*0526*/ 	.byte	0xff
	.zero		1


	//   ....[56]....
        /*0528*/ 	.word	0x00004ea0
        /*052c*/ 	.word	0x00000003
        /*0530*/ 	.word	0x00000070
        /*0534*/ 	.short	0x010a
        /*0536*/ 	.byte	0xff
	.zero		1


	//   ....[57]....
        /*0538*/ 	.word	0x00004f50
        /*053c*/ 	.word	0x00000003
        /*0540*/ 	.word	0x00000080
        /*0544*/ 	.short	0x0101
        /*0546*/ 	.byte	0xff
	.zero		1


	//   ....[58]....
        /*0548*/ 	.word	0x000051b0
        /*054c*/ 	.word	0x00000003
        /*0550*/ 	.word	0x00000000
        /*0554*/ 	.short	0x0101
        /*0556*/ 	.byte	0xff
	.zero		1


	//   ....[59]....
        /*0558*/ 	.word	0x000051c0
        /*055c*/ 	.word	0x00000057
        /*0560*/ 	.word	0x00000090
        /*0564*/ 	.short	0x010a
        /*0566*/ 	.byte	0xff
	.zero		1


	//   ....[60]....
        /*0568*/ 	.word	0x00005560
        /*056c*/ 	.word	0x00000057
        /*0570*/ 	.word	0x00000090
        /*0574*/ 	.short	0x0100
        /*0576*/ 	.byte	0xff
	.zero		1


	//   ....[61]....
        /*0578*/ 	.word	0x000055c0
        /*057c*/ 	.word	0x0000000e
        /*0580*/ 	.word	0x00000080
        /*0584*/ 	.short	0x010a
        /*0586*/ 	.byte	0xff
	.zero		1


	//   ....[62]....
        /*0588*/ 	.word	0x00005620
        /*058c*/ 	.word	0x00000002
        /*0590*/ 	.word	0x00000080
        /*0594*/ 	.short	0x010a
        /*0596*/ 	.byte	0xff
	.zero		1


	//   ....[63]....
        /*0598*/ 	.word	0x00005680
        /*059c*/ 	.word	0x00000003
        /*05a0*/ 	.word	0x00000080
        /*05a4*/ 	.short	0x010a
        /*05a6*/ 	.byte	0xff
	.zero		1


	//   ....[64]....
        /*05a8*/ 	.word	0x000056e0
        /*05ac*/ 	.word	0x00000000
        /*05b0*/ 	.word	0x00000070
        /*05b4*/ 	.short	0x010a
        /*05b6*/ 	.byte	0xff
	.zero		1


	//   ....[65]....
        /*05b8*/ 	.word	0x00005760
        /*05bc*/ 	.word	0x00000000
        /*05c0*/ 	.word	0x00000030
        /*05c4*/ 	.short	0x010a
        /*05c6*/ 	.byte	0xff
	.zero		1


	//   ....[66]....
        /*05c8*/ 	.word	0x000057c0
        /*05cc*/ 	.word	0x00000003
        /*05d0*/ 	.word	0x00000070
        /*05d4*/ 	.short	0x010a
        /*05d6*/ 	.byte	0xff
	.zero		1


	//   ....[67]....
        /*05d8*/ 	.word	0x00005840
        /*05dc*/ 	.word	0x00000000
        /*05e0*/ 	.word	0x00000030
        /*05e4*/ 	.short	0x010a
        /*05e6*/ 	.byte	0xff
	.zero		1


	//   ....[68]....
        /*05e8*/ 	.word	0x000058a0
        /*05ec*/ 	.word	0x00000002
        /*05f0*/ 	.word	0x00000070
        /*05f4*/ 	.short	0x010a
        /*05f6*/ 	.byte	0xff
	.zero		1


	//   ....[69]....
        /*05f8*/ 	.word	0x00005920
        /*05fc*/ 	.word	0x00000000
        /*0600*/ 	.word	0x00000068
        /*0604*/ 	.short	0x010a
        /*0606*/ 	.byte	0xff
	.zero		1


	//   ....[70]....
        /*0608*/ 	.word	0x000059a0
        /*060c*/ 	.word	0x00000000
        /*0610*/ 	.word	0x00000000
        /*0614*/ 	.short	0x010a
        /*0616*/ 	.byte	0xff
	.zero		1


	//   ....[71]....
        /*0618*/ 	.word	0x00005a10
        /*061c*/ 	.word	0x00000002
        /*0620*/ 	.word	0x00000070
        /*0624*/ 	.short	0x010a
        /*0626*/ 	.byte	0xff
	.zero		1


	//   ....[72]....
        /*0628*/ 	.word	0x00005a70
        /*062c*/ 	.word	0x00000003
        /*0630*/ 	.word	0x00000000
        /*0634*/ 	.short	0x010a
        /*0636*/ 	.byte	0xff
	.zero		1


	//   ....[73]....
        /*0638*/ 	.word	0x00005ad0
        /*063c*/ 	.word	0x00000003
        /*0640*/ 	.word	0x00000000
        /*0644*/ 	.short	0x010a
        /*0646*/ 	.byte	0xff
	.zero		1


	//   ....[74]....
        /*0648*/ 	.word	0x00005b20
        /*064c*/ 	.word	0x00000057
        /*0650*/ 	.word	0x00000070
        /*0654*/ 	.short	0x010a
        /*0656*/ 	.byte	0xff
	.zero		1


	//   ....[75]....
        /*0658*/ 	.word	0x00005b80
        /*065c*/ 	.word	0x00000057
        /*0660*/ 	.word	0x00000060
        /*0664*/ 	.short	0x010a
        /*0666*/ 	.byte	0xff
	.zero		1


	//   ....[76]....
        /*0668*/ 	.word	0x00005be0
        /*066c*/ 	.word	0x00000003
        /*0670*/ 	.word	0x00000070
        /*0674*/ 	.short	0x010a
        /*0676*/ 	.byte	0xff
	.zero		1


	//   ....[77]....
        /*0678*/ 	.word	0x00005c30
        /*067c*/ 	.word	0x00000057
        /*0680*/ 	.word	0x00000090
        /*0684*/ 	.short	0x010a
        /*0686*/ 	.byte	0xff
	.zero		1


	//----- nvinfo : EIATTR_NUM_MBARRIERS
	.align		4
.L_60:
        /*0688*/ 	.byte	0x03, 0x38
        /*068a*/ 	.short	0x0017


	//----- nvinfo : EIATTR_EXIT_INSTR_OFFSETS
	.align		4
        /*068c*/ 	.byte	0x04, 0x1c
        /*068e*/ 	.short	(.L_62 - .L_61)


	//   ....[0]....
.L_61:
        /*0690*/ 	.word	0x000055a0


	//----- nvinfo : EIATTR_MAX_THREADS
	.align		4
.L_62:
        /*0694*/ 	.byte	0x04, 0x05
        /*0696*/ 	.short	(.L_64 - .L_63)
.L_63:
        /*0698*/ 	.word	0x000000e0
        /*069c*/ 	.word	0x00000001
        /*06a0*/ 	.word	0x00000001


	//----- nvinfo : EIATTR_CRS_STACK_SIZE
	.align		4
.L_64:
        /*06a4*/ 	.byte	0x04, 0x1e
        /*06a6*/ 	.short	(.L_66 - .L_65)
.L_65:
        /*06a8*/ 	.word	0x00000000


	//----- nvinfo : EIATTR_CBANK_PARAM_SIZE
	.align		4
.L_66:
        /*06ac*/ 	.byte	0x03, 0x19
        /*06ae*/ 	.short	0x0404


	//----- nvinfo : EIATTR_PARAM_CBANK
	.align		4
        /*06b0*/ 	.byte	0x04, 0x0a
        /*06b2*/ 	.short	(.L_68 - .L_67)
	.align		4
.L_67:
        /*06b4*/ 	.word	index@(.nv.constant0.kernel_cutlass_kernel_cudnngrouped_gemmgrouped_gemm_swiglugrouped_gemm_swiglu_quantBlockScaledContiguousGroupedGemmKernel_object_at__TiledMMA_ThrLayoutVMNK21111000_PermutationMNK____MMAAt_0)
        /*06b8*/ 	.short	0x0380
        /*06ba*/ 	.short	0x0404


	//----- nvinfo : EIATTR_SW_WAR
	.align		4
.L_68:
        /*06bc*/ 	.byte	0x04, 0x36
        /*06be*/ 	.short	(.L_70 - .L_69)
.L_69:
        /*06c0*/ 	.word	0x00000008
.L_70:


//--------------------- .nv.compat                --------------------------
	.section	.nv.compat,"",@"SHT_CUDA_COMPAT_INFO"
	.align	4
        /*0000*/ 	.byte	0x02, 0x02, 0x02, 0x00, 0x02, 0x05, 0x05, 0x00, 0x02, 0x03, 0x01, 0x00, 0x02, 0x06, 0x01, 0x00


//--------------------- .nv.callgraph             --------------------------
	.section	.nv.callgraph,"",@"SHT_CUDA_CALLGRAPH"
	.align	4
	.sectionentsize	8
	.align		4
        /*0000*/ 	.word	0x00000000
	.align		4
        /*0004*/ 	.word	0xffffffff
	.align		4
        /*0008*/ 	.word	0x00000000
	.align		4
        /*000c*/ 	.word	0xfffffffe
	.align		4
        /*0010*/ 	.word	0x00000000
	.align		4
        /*0014*/ 	.word	0xfffffffd
	.align		4
        /*0018*/ 	.word	0x00000000
	.align		4
        /*001c*/ 	.word	0xfffffffc


//--------------------- .text.kernel_cutlass_kernel_cudnngrouped_gemmgrouped_gemm_swiglugrouped_gemm_swiglu_quantBlockScaledContiguousGroupedGemmKernel_object_at__TiledMMA_ThrLayoutVMNK21111000_PermutationMNK____MMAAt_0 --------------------------
	.section	.text.kernel_cutlass_kernel_cudnngrouped_gemmgrouped_gemm_swiglugrouped_gemm_swiglu_quantBlockScaledContiguousGroupedGemmKernel_object_at__TiledMMA_ThrLayoutVMNK21111000_PermutationMNK____MMAAt_0,"ax",@progbits
	.align	128
        .global         kernel_cutlass_kernel_cudnngrouped_gemmgrouped_gemm_swiglugrouped_gemm_swiglu_quantBlockScaledContiguousGroupedGemmKernel_object_at__TiledMMA_ThrLayoutVMNK21111000_PermutationMNK____MMAAt_0
        .type           kernel_cutlass_kernel_cudnngrouped_gemmgrouped_gemm_swiglugrouped_gemm_swiglu_quantBlockScaledContiguousGroupedGemmKernel_object_at__TiledMMA_ThrLayoutVMNK21111000_PermutationMNK____MMAAt_0,@function
        .size           kernel_cutlass_kernel_cudnngrouped_gemmgrouped_gemm_swiglugrouped_gemm_swiglu_quantBlockScaledContiguousGroupedGemmKernel_object_at__TiledMMA_ThrLayoutVMNK21111000_PermutationMNK____MMAAt_0,(.L_x_116 - kernel_cutlass_kernel_cudnngrouped_gemmgrouped_gemm_swiglugrouped_gemm_swiglu_quantBlockScaledContiguousGroupedGemmKernel_object_at__TiledMMA_ThrLayoutVMNK21111000_PermutationMNK____MMAAt_0)
        .other          kernel_cutlass_kernel_cudnngrouped_gemmgrouped_gemm_swiglugrouped_gemm_swiglu_quantBlockScaledContiguousGroupedGemmKernel_object_at__TiledMMA_ThrLayoutVMNK21111000_PermutationMNK____MMAAt_0,@"STO_CUDA_ENTRY STV_DEFAULT"
kernel_cutlass_kernel_cudnngrouped_gemmgrouped_gemm_swiglugrouped_gemm_swiglu_quantBlockScaledContiguousGroupedGemmKernel_object_at__TiledMMA_ThrLayoutVMNK21111000_PermutationMNK____MMAAt_0:
.text.kernel_cutlass_kernel_cudnngrouped_gemmgrouped_gemm_swiglugrouped_gemm_swiglu_quantBlockScaledContiguousGroupedGemmKernel_object_at__TiledMMA_ThrLayoutVMNK21111000_PermutationMNK____MMAAt_0:
[----:B------:R-:W1:Y:S01]  /*0000*/  LDC R1, c[0x0][0x37c] ;  /* 0x0000df00ff017b82 */ /* 0x000e620000000800 */
[----:B------:R-:W2:Y:S01]  /*0010*/  S2R R3, SR_TID.Y ;  /* 0x0000000000037919 */ /* 0x000ea20000002200 */
[----:B------:R-:W3:Y:S06]  /*0020*/  LDCU UR5, c[0x0][0x360] ;  /* 0x00006c00ff0577ac */ /* 0x000eec0008000800 */
[----:B------:R-:W4:Y:S01]  /*0030*/  S2UR UR23, SR_CTAID.X ;  /* 0x00000000001779c3 */ /* 0x000f220000002500 */
[----:B------:R-:W2:Y:S01]  /*0040*/  S2R R0, SR_TID.Z ;  /* 0x0000000000007919 */ /* 0x000ea20000002300 */
[----:B------:R-:W2:Y:S01]  /*0050*/  LDCU UR4, c[0x0][0x364] ;  /* 0x00006c80ff0477ac */ /* 0x000ea20008000800 */
[----:B------:R-:W3:Y:S01]  /*0060*/  S2R R106, SR_TID.X ;  /* 0x00000000006a7919 */ /* 0x000ee20000002100 */
[----:B------:R-:W5:Y:S01]  /*0070*/  LDCU.U8 UR8, c[0x0][0x382] ;  /* 0x00007040ff0877ac */ /* 0x000f620008000000 */
[----:B------:R-:W4:Y:S01]  /*0080*/  LDCU.U8 UR7, c[0x0][0x381] ;  /* 0x00007020ff0777ac */ /* 0x000f220008000000 */
[----:B------:R-:W4:Y:S02]  /*0090*/  LDCU UR6, c[0x0][0x36c] ;  /* 0x00006d80ff0677ac */ /* 0x000f240008000800 */
[----:B----4-:R-:W-:-:S02]  /*00a0*/  ULOP3.LUT UR23, UR23, 0x1, URZ, 0xc0, !UPT ;  /* 0x0000000117177892 */ /* 0x010fc4000f8ec0ff */
[----:B-----5:R-:W-:Y:S02]  /*00b0*/  ULOP3.LUT UR8, UR8, 0x1, URZ, 0xc0, !UPT ;  /* 0x0000000108087892 */ /* 0x020fe4000f8ec0ff */
[----:B------:R-:W-:Y:S02]  /*00c0*/  ULOP3.LUT UR7, UR7, 0x1, URZ, 0xc0, !UPT ;  /* 0x0000000107077892 */ /* 0x000fe4000f8ec0ff */
[----:B------:R-:W-:Y:S02]  /*00d0*/  UISETP.NE.U32.AND UP6, UPT, UR8, 0x1, UPT ;  /* 0x000000010800788c */ /* 0x000fe4000bfc5070 */
[----:B------:R-:W-:Y:S01]  /*00e0*/  UISETP.EQ.U32.AND UP3, UPT, UR6, 0x1, UPT ;  /* 0x000000010600788c */ /* 0x000fe2000bf62070 */
[----:B--2---:R-:W-:Y:S01]  /*00f0*/  IMAD R3, R0, UR4, R3 ;  /* 0x0000000400037c24 */ /* 0x004fe2000f8e0203 */
[----:B------:R-:W2:Y:S01]  /*0100*/  S2UR UR4, SR_CgaCtaId ;  /* 0x00000000000479c3 */ /* 0x000ea20000008800 */
[----:B------:R-:W-:Y:S02]  /*0110*/  UISETP.NE.U32.AND UP5, UPT, UR7, 0x1, UPT ;  /* 0x000000010700788c */ /* 0x000fe4000bfa5070 */
[----:B---3--:R-:W-:-:S05]  /*0120*/  IMAD R122, R3, UR5, R106 ;  /* 0x00000005037a7c24 */ /* 0x008fca000f8e026a */
[----:B------:R-:W-:-:S06]  /*0130*/  SHF.R.U32.HI R122, RZ, 0x5, R122 ;  /* 0x00000005ff7a7819 */ /* 0x000fcc000001167a */
[----:B------:R-:W3:Y:S02]  /*0140*/  SHFL.IDX PT, R122, R122, RZ, 0x1f ;  /* 0x00001fff7a7a7589 */ /* 0x000ee400000e0000 */
[C---:B---3--:R-:W-:Y:S02]  /*0150*/  R2UR UR5, R122.reuse ;  /* 0x000000007a0572ca */ /* 0x048fe400000e0000 */
[----:B------:R-:W-:-:S11]  /*0160*/  ISETP.NE.AND P0, PT, R122, 0x5, PT ;  /* 0x000000057a00780c */ /* 0x000fd60003f05270 */
[----:B------:R-:W-:Y:S02]  /*0170*/  UISETP.NE.AND UP4, UPT, UR5, URZ, UPT ;  /* 0x000000ff0500728c */ /* 0x000fe4000bf85270 */
[----:B-12---:R-:W-:Y:S09]  /*0180*/  @P0 BRA `(.L_x_0) ;  /* 0x0000000000500947 */ /* 0x006ff20003800000 */
[----:B------:R-:W1:Y:S02]  /*0190*/  LDCU.64 UR6, c[0x0][0x348] ;  /* 0x00006900ff0677ac */ /* 0x000e640008000a00 */
[----:B-1----:R-:W-:Y:S02]  /*01a0*/  UIADD3 UR16, UP2, UPT, UR6, 0x40, URZ ;  /* 0x0000004006107890 */ /* 0x002fe4000ff5e0ff */
[----:B------:R-:W-:Y:S02]  /*01b0*/  UIADD3 UR14, UP1, UPT, UR6, 0xc0, URZ ;  /* 0x000000c0060e7890 */ /* 0x000fe4000ff3e0ff */
[----:B------:R-:W-:Y:S02]  /*01c0*/  UIADD3 UR12, UP0, UPT, UR6, 0x140, URZ ;  /* 0x00000140060c7890 */ /* 0x000fe4000ff1e0ff */
[----:B------:R-:W-:Y:S02]  /*01d0*/  UIADD3.X UR17, UPT, UPT, URZ, UR7, URZ, UP2, !UPT ;  /* 0x00000007ff117290 */ /* 0x000fe400097fe4ff */
[----:B------:R-:W-:-:S02]  /*01e0*/  UIADD3 UR10, UP2, UPT, UR6, 0x1c0, URZ ;  /* 0x000001c0060a7890 */ /* 0x000fc4000ff5e0ff */
[----:B------:R-:W-:Y:S02]  /*01f0*/  UIADD3.X UR15, UPT, UPT, URZ, UR7, URZ, UP1, !UPT ;  /* 0x00000007ff0f7290 */ /* 0x000fe40008ffe4ff */
[----:B------:R-:W-:Y:S02]  /*0200*/  UIADD3 UR8, UP1, UPT, UR6, 0x240, URZ ;  /* 0x0000024006087890 */ /* 0x000fe4000ff3e0ff */
[----:B------:R-:W-:Y:S01]  /*0210*/  UIADD3.X UR13, UPT, UPT, URZ, UR7, URZ, UP0, !UPT ;  /* 0x00000007ff0d7290 */ /* 0x000fe200087fe4ff */
[----:B------:R1:W-:Y:S01]  /*0220*/  UTMACCTL.PF [UR16] ;  /* 0x00000000100079b9 */ /* 0x0003e20008040000 */
[----:B------:R-:W-:-:S03]  /*0230*/  UIADD3 UR6, UP0, UPT, UR6, 0x2c0, URZ ;  /* 0x000002c006067890 */ /* 0x000fc6000ff1e0ff */
[----:B------:R1:W-:Y:S01]  /*0240*/  UTMACCTL.PF [UR14] ;  /* 0x000000000e0079b9 */ /* 0x0003e20008040000 */
[----:B------:R-:W-:-:S03]  /*0250*/  UIADD3.X UR11, UPT, UPT, URZ, UR7, URZ, UP2, !UPT ;  /* 0x00000007ff0b7290 */ /* 0x000fc600097fe4ff */
[----:B------:R1:W-:Y:S01]  /*0260*/  UTMACCTL.PF [UR12] ;  /* 0x000000000c0079b9 */ /* 0x0003e20008040000 */
[----:B------:R-:W-:Y:S02]  /*0270*/  UIADD3.X UR9, UPT, UPT, URZ, UR7, URZ, UP1, !UPT ;  /* 0x00000007ff097290 */ /* 0x000fe40008ffe4ff */
[----:B------:R-:W-:-:S03]  /*0280*/  UIADD3.X UR7, UPT, UPT, URZ, UR7, URZ, UP0, !UPT ;  /* 0x00000007ff077290 */ /* 0x000fc600087fe4ff */
[----:B------:R1:W-:Y:S04]  /*0290*/  UTMACCTL.PF [UR10] ;  /* 0x000000000a0079b9 */ /* 0x0003e80008040000 */
[----:B------:R1:W-:Y:S02]  /*02a0*/  UTMACCTL.PF [UR8] ;  /* 0x00000000080079b9 */ /* 0x0003e40008040000 */
[----:B------:R1:W-:Y:S02]  /*02b0*/  UTMACCTL.PF [UR6] ;  /* 0x00000000060079b9 */ /* 0x0003e40008040000 */
[----:B-1----:R-:W-:Y:S01]  /*02c0*/  NOP ;  /* 0x0000000000007918 */ /* 0x002fe20000000000 */
.L_x_0:
[----:B------:R-:W-:Y:S05]  /*02d0*/  BRA.U UP4, `(.L_x_1) ;  /* 0x0000000104507547 */ /* 0x000fea000b800000 */
[----:B------:R-:W-:Y:S01]  /*02e0*/  UMOV UR6, 0x400 ;  /* 0x0000040000067882 */ /* 0x000fe20000000000 */
[----:B------:R-:W-:Y:S01]  /*02f0*/  UMOV UR5, 0x1 ;  /* 0x0000000100057882 */ /* 0x000fe20000000000 */
[----:B------:R-:W-:Y:S02]  /*0300*/  ULEA UR6, UR4, UR6, 0x18 ;  /* 0x0000000604067291 */ /* 0x000fe4000f8ec0ff */
[----:B------:R-:W-:-:S04]  /*0310*/  UIADD3 UR8, UPT, UPT, -UR5, 0x100000, URZ ;  /* 0x0010000005087890 */ /* 0x000fc8000fffe1ff */
[----:B------:R-:W-:Y:S02]  /*0320*/  USHF.L.U32 UR9, UR8, 0xb, URZ ;  /* 0x0000000b08097899 */ /* 0x000fe400080006ff */
[----:B------:R-:W-:Y:S01]  /*0330*/  USHF.L.U32 UR8, UR8, 0x1, URZ ;  /* 0x0000000108087899 */ /* 0x000fe200080006ff */
[----:B------:R-:W1:Y:S11]  /*0340*/  FENCE.VIEW.ASYNC.S ;  /* 0x00000000000073c6 */ /* 0x000e760000000000 */
[----:B-1----:R1:W2:Y:S01]  /*0350*/  SYNCS.EXCH.64 URZ, [UR6], UR8 ;  /* 0x0000000806ff75b2 */ /* 0x0022a20008000100 */
[----:B------:R1:W3:Y:S01]  /*0360*/  SYNCS.EXCH.64 URZ, [UR6+0x8], UR8 ;  /* 0x0000080806ff75b2 */ /* 0x0002e20008000100 */
[----:B------:R1:W4:Y:S01]  /*0370*/  SYNCS.EXCH.64 URZ, [UR6+0x10], UR8 ;  /* 0x0000100806ff75b2 */ /* 0x0003220008000100 */
[----:B------:R1:W1:Y:S01]  /*0380*/  SYNCS.EXCH.64 URZ, [UR6+0x18], UR8 ;  /* 0x0000180806ff75b2 */ /* 0x0002620008000100 */
        /* <DEDUP_REMOVED lines=8> */
[----:B------:R-:W-:Y:S01]  /*0410*/  NOP ;  /* 0x0000000000007918 */ /* 0x000fe20000000000 */
.L_x_1:
[----:B------:R-:W-:Y:S01]  /*0420*/  NOP ;  /* 0x0000000000007918 */ /* 0x000fe20000000000 */
[----:B------:R-:W-:Y:S05]  /*0430*/  BRA.U !UP3, `(.L_x_2) ;  /* 0x000000010b087547 */ /* 0x000fea000b800000 */
[----:B-1234-:R-:W-:Y:S01]  /*0440*/  UCGABAR_ARV ;  /* 0x00000000000079c7 */ /* 0x01efe20008000000 */
[----:B------:R-:W-:Y:S05]  /*0450*/  BRA `(.L_x_3) ;  /* 0x0000000000047947 */ /* 0x000fea0003800000 */
.L_x_2:
[----:B-1234-:R-:W-:Y:S01]  /*0460*/  NOP ;  /* 0x0000000000007918 */ /* 0x01efe20000000000 */
.L_x_3:
[----:B------:R-:W-:Y:S05]  /*0470*/  BRA.U !UP3, `(.L_x_4) ;  /* 0x000000010b0c7547 */ /* 0x000fea000b800000 */
[----:B------:R-:W-:Y:S01]  /*0480*/  UCGABAR_WAIT ;  /* 0x0000000000007dc7 */ /* 0x000fe20008000000 */
[----:B------:R-:W-:Y:S01]  /*0490*/  CCTL.IVALL ;  /* 0x00000000ff00798f */ /* 0x000fe20002000000 */
[----:B------:R-:W-:Y:S05]  /*04a0*/  BRA `(.L_x_5) ;  /* 0x0000000000047947 */ /* 0x000fea0003800000 */
.L_x_4:
[----:B------:R-:W-:Y:S06]  /*04b0*/  BAR.SYNC.DEFER_BLOCKING 0x0 ;  /* 0x0000000000007b1d */ /* 0x000fec0000010000 */
.L_x_5:
[----:B------:R-:W-:Y:S01]  /*04c0*/  @!UP4 UMOV UR7, 0x400 ;  /* 0x000004000007c882 */ /* 0x000fe20000000000 */
[----:B------:R-:W-:Y:S01]  /*04d0*/  UMOV UR6, 0x1 ;  /* 0x0000000100067882 */ /* 0x000fe20000000000 */
[----:B------:R-:W-:Y:S01]  /*04e0*/  UMOV UR5, 0x8 ;  /* 0x0000000800057882 */ /* 0x000fe20000000000 */
[----:B------:R-:W-:Y:S02]  /*04f0*/  @!UP4 ULEA UR7, UR4, UR7, 0x18 ;  /* 0x000000070407c291 */ /* 0x000fe4000f8ec0ff */
[----:B------:R-:W-:-:S04]  /*0500*/  @!UP4 UIADD3 UR8, UPT, UPT, -UR6, 0x100000, URZ ;  /* 0x001000000608c890 */ /* 0x000fc8000fffe1ff */
[----:B------:R-:W-:Y:S02]  /*0510*/  @!UP4 USHF.L.U32 UR9, UR8, 0xb, URZ ;  /* 0x0000000b0809c899 */ /* 0x000fe400080006ff */
[----:B------:R-:W-:Y:S02]  /*0520*/  @!UP4 USHF.L.U32 UR8, UR8, 0x1, URZ ;  /* 0x000000010808c899 */ /* 0x000fe400080006ff */
[----:B------:R-:W-:-:S04]  /*0530*/  @!UP4 UIADD3 UR10, UPT, UPT, -UR5, 0x100000, URZ ;  /* 0x00100000050ac890 */ /* 0x000fc8000fffe1ff */
[----:B------:R-:W-:Y:S02]  /*0540*/  @!UP4 USHF.L.U32 UR11, UR10, 0xb, URZ ;  /* 0x0000000b0a0bc899 */ /* 0x000fe400080006ff */
[----:B------:R-:W-:Y:S01]  /*0550*/  @!UP4 USHF.L.U32 UR10, UR10, 0x1, URZ ;  /* 0x000000010a0ac899 */ /* 0x000fe200080006ff */
[----:B------:R-:W1:Y:S03]  /*0560*/  FENCE.VIEW.ASYNC.S ;  /* 0x00000000000073c6 */ /* 0x000e660000000000 */
[----:B-1----:R1:W2:Y:S08]  /*0570*/  @!UP4 SYNCS.EXCH.64 URZ, [UR7+0x60], UR8 ;  /* 0x0000600807ffc5b2 */ /* 0x0022b00008000100 */
[----:B------:R1:W3:Y:S01]  /*0580*/  @!UP4 SYNCS.EXCH.64 URZ, [UR7+0x68], UR10 ;  /* 0x0000680a07ffc5b2 */ /* 0x0002e20008000100 */
[----:B------:R-:W-:Y:S01]  /*0590*/  NOP ;  /* 0x0000000000007918 */ /* 0x000fe20000000000 */
[----:B------:R-:W-:Y:S05]  /*05a0*/  BRA.U !UP3, `(.L_x_6) ;  /* 0x000000010b087547 */ /* 0x000fea000b800000 */
[----:B--23--:R-:W-:Y:S01]  /*05b0*/  UCGABAR_ARV ;  /* 0x00000000000079c7 */ /* 0x00cfe20008000000 */
[----:B------:R-:W-:Y:S05]  /*05c0*/  BRA `(.L_x_7) ;  /* 0x0000000000047947 */ /* 0x000fea0003800000 */
.L_x_6:
[----:B--23--:R-:W-:Y:S01]  /*05d0*/  NOP ;  /* 0x0000000000007918 */ /* 0x00cfe20000000000 */
.L_x_7:
[----:B------:R-:W-:Y:S05]  /*05e0*/  BRA.U !UP3, `(.L_x_8) ;  /* 0x000000010b0c7547 */ /* 0x000fea000b800000 */
[----:B------:R-:W-:Y:S01]  /*05f0*/  UCGABAR_WAIT ;  /* 0x0000000000007dc7 */ /* 0x000fe20008000000 */
[----:B------:R-:W-:Y:S01]  /*0600*/  CCTL.IVALL ;  /* 0x00000000ff00798f */ /* 0x000fe20002000000 */
[----:B------:R-:W-:Y:S05]  /*0610*/  BRA `(.L_x_9) ;  /* 0x0000000000047947 */ /* 0x000fea0003800000 */
.L_x_8:
[----:B------:R-:W-:Y:S06]  /*0620*/  BAR.SYNC.DEFER_BLOCKING 0x0 ;  /* 0x0000000000007b1d */ /* 0x000fec0000010000 */
.L_x_9:
[----:B------:R-:W-:Y:S05]  /*0630*/  BRA.U UP4, `(.L_x_10) ;  /* 0x0000000104407547 */ /* 0x000fea000b800000 */
[----:B-1----:R-:W-:Y:S01]  /*0640*/  UMOV UR7, 0x400 ;  /* 0x0000040000077882 */ /* 0x002fe20000000000 */
[----:B------:R-:W-:Y:S01]  /*0650*/  UMOV UR6, 0x20 ;  /* 0x0000002000067882 */ /* 0x000fe20000000000 */
[----:B------:R-:W-:Y:S01]  /*0660*/  UMOV UR5, 0xc0 ;  /* 0x000000c000057882 */ /* 0x000fe20000000000 */
[----:B------:R-:W-:Y:S02]  /*0670*/  ULEA UR7, UR4, UR7, 0x18 ;  /* 0x0000000704077291 */ /* 0x000fe4000f8ec0ff */
[----:B------:R-:W-:-:S04]  /*0680*/  UIADD3 UR8, UPT, UPT, -UR6, 0x100000, URZ ;  /* 0x0010000006087890 */ /* 0x000fc8000fffe1ff */
[----:B------:R-:W-:Y:S02]  /*0690*/  USHF.L.U32 UR9, UR8, 0xb, URZ ;  /* 0x0000000b08097899 */ /* 0x000fe400080006ff */
[----:B------:R-:W-:Y:S02]  /*06a0*/  USHF.L.U32 UR8, UR8, 0x1, URZ ;  /* 0x0000000108087899 */ /* 0x000fe400080006ff */
[----:B------:R-:W-:-:S04]  /*06b0*/  UIADD3 UR10, UPT, UPT, -UR5, 0x100000, URZ ;  /* 0x00100000050a7890 */ /* 0x000fc8000fffe1ff */
[----:B------:R-:W-:Y:S02]  /*06c0*/  USHF.L.U32 UR11, UR10, 0xb, URZ ;  /* 0x0000000b0a0b7899 */ /* 0x000fe400080006ff */
[----:B------:R-:W-:Y:S01]  /*06d0*/  USHF.L.U32 UR10, UR10, 0x1, URZ ;  /* 0x000000010a0a7899 */ /* 0x000fe200080006ff */
[----:B------:R-:W1:Y:S03]  /*06e0*/  FENCE.VIEW.ASYNC.S ;  /* 0x00000000000073c6 */ /* 0x000e660000000000 */
[----:B-1----:R2:W3:Y:S01]  /*06f0*/  SYNCS.EXCH.64 URZ, [UR7+0x70], UR8 ;  /* 0x0000700807ff75b2 */ /* 0x0024e20008000100 */
[----:B------:R2:W4:Y:S07]  /*0700*/  SYNCS.EXCH.64 URZ, [UR7+0x78], UR8 ;  /* 0x0000780807ff75b2 */ /* 0x00052e0008000100 */
[----:B------:R2:W1:Y:S01]  /*0710*/  SYNCS.EXCH.64 URZ, [UR7+0x80], UR10 ;  /* 0x0000800a07ff75b2 */ /* 0x0004620008000100 */
[----:B------:R2:W1:Y:S02]  /*0720*/  SYNCS.EXCH.64 URZ, [UR7+0x88], UR10 ;  /* 0x0000880a07ff75b2 */ /* 0x0004640008000100 */
[----:B--2---:R-:W-:Y:S01]  /*0730*/  NOP ;  /* 0x0000000000007918 */ /* 0x004fe20000000000 */
.L_x_10:
[----:B------:R-:W-:Y:S01]  /*0740*/  NOP ;  /* 0x0000000000007918 */ /* 0x000fe20000000000 */
[----:B-1-34-:R-:W-:Y:S06]  /*0750*/  BAR.SYNC.DEFER_BLOCKING 0x0 ;  /* 0x0000000000007b1d */ /* 0x01afec0000010000 */
[----:B------:R-:W-:Y:S05]  /*0760*/  BRA.U UP4, `(.L_x_11) ;  /* 0x0000000104287547 */ /* 0x000fea000b800000 */
[----:B------:R-:W-:Y:S01]  /*0770*/  UMOV UR6, 0x400 ;  /* 0x0000040000067882 */ /* 0x000fe20000000000 */
[----:B------:R-:W-:Y:S01]  /*0780*/  UMOV UR5, 0x20 ;  /* 0x0000002000057882 */ /* 0x000fe20000000000 */
[----:B------:R-:W-:Y:S02]  /*0790*/  ULEA UR6, UR4, UR6, 0x18 ;  /* 0x0000000604067291 */ /* 0x000fe4000f8ec0ff */
[----:B------:R-:W-:-:S04]  /*07a0*/  UIADD3 UR8, UPT, UPT, -UR5, 0x100000, URZ ;  /* 0x0010000005087890 */ /* 0x000fc8000fffe1ff */
[----:B------:R-:W-:Y:S02]  /*07b0*/  USHF.L.U32 UR9, UR8, 0xb, URZ ;  /* 0x0000000b08097899 */ /* 0x000fe400080006ff */
[----:B------:R-:W-:Y:S01]  /*07c0*/  USHF.L.U32 UR8, UR8, 0x1, URZ ;  /* 0x0000000108087899 */ /* 0x000fe200080006ff */
[----:B------:R-:W-:Y:S01]  /*07d0*/  ELECT P0, URZ, PT ;  /* 0x0000000000ff782f */ /* 0x000fe20003800000 */
[----:B------:R-:W1:Y:S10]  /*07e0*/  FENCE.VIEW.ASYNC.S ;  /* 0x00000000000073c6 */ /* 0x000e740000000000 */
[----:B-1----:R1:W2:Y:S01]  /*07f0*/  SYNCS.EXCH.64 URZ, [UR6+0x90], UR8 ;  /* 0x0000900806ff75b2 */ /* 0x0022a20008000100 */
[----:B------:R-:W-:Y:S01]  /*0800*/  NOP ;  /* 0x0000000000007918 */ /* 0x000fe20000000000 */
.L_x_11:
[----:B------:R-:W-:Y:S01]  /*0810*/  NOP ;  /* 0x0000000000007918 */ /* 0x000fe20000000000 */
[----:B------:R-:W-:Y:S05]  /*0820*/  BRA.U !UP3, `(.L_x_12) ;  /* 0x000000010b087547 */ /* 0x000fea000b800000 */
[----:B--2---:R-:W-:Y:S01]  /*0830*/  UCGABAR_ARV ;  /* 0x00000000000079c7 */ /* 0x004fe20008000000 */
[----:B------:R-:W-:Y:S05]  /*0840*/  BRA `(.L_x_13) ;  /* 0x0000000000047947 */ /* 0x000fea0003800000 */
.L_x_12:
[----:B--2---:R-:W-:Y:S01]  /*0850*/  NOP ;  /* 0x0000000000007918 */ /* 0x004fe20000000000 */
.L_x_13:
[----:B------:R-:W-:Y:S01]  /*0860*/  USHF.L.U32 UR21, UR23, 0x7, URZ ;  /* 0x0000000717157899 */ /* 0x000fe200080006ff */
[----:B------:R-:W-:Y:S05]  /*0870*/  BRA.U !UP3, `(.L_x_14) ;  /* 0x000000010b0c7547 */ /* 0x000fea000b800000 */
[----:B------:R-:W-:Y:S01]  /*0880*/  UCGABAR_WAIT ;  /* 0x0000000000007dc7 */ /* 0x000fe20008000000 */
[----:B------:R-:W-:Y:S01]  /*0890*/  CCTL.IVALL ;  /* 0x00000000ff00798f */ /* 0x000fe20002000000 */
[----:B------:R-:W-:Y:S05]  /*08a0*/  BRA `(.L_x_15) ;  /* 0x0000000000047947 */ /* 0x000fea0003800000 */
.L_x_14:
[----:B------:R-:W-:Y:S06]  /*08b0*/  BAR.SYNC.DEFER_BLOCKING 0x0 ;  /* 0x0000000000007b1d */ /* 0x000fec0000010000 */
.L_x_15:
[----:B------:R-:W-:Y:S01]  /*08c0*/  ISETP.NE.AND P0, PT, R122, 0x6, PT ;  /* 0x000000067a00780c */ /* 0x000fe20003f05270 */
[----:B------:R-:W2:-:S12]  /*08d0*/  LDCU.64 UR30, c[0x0][0x358] ;  /* 0x00006b00ff1e77ac */ /* 0x000e980008000a00 */
[----:B------:R-:W-:Y:S05]  /*08e0*/  @P0 BRA `(.L_x_16) ;  /* 0x0000000800b80947 */ /* 0x000fea0003800000 */
[----:B------:R-:W-:Y:S01]  /*08f0*/  LOP3.LUT R0, R106, 0x1f, RZ, 0xc0, !PT ;  /* 0x0000001f6a007812 */ /* 0x000fe200078ec0ff */
[----:B------:R-:W-:Y:S01]  /*0900*/  IMAD.MOV.U32 R19, RZ, RZ, 0x7fffffff ;  /* 0x7fffffffff137424 */ /* 0x000fe200078e00ff */
[----:B-1----:R-:W1:Y:S01]  /*0910*/  S2UR UR9, SR_CTAID.Z ;  /* 0x00000000000979c3 */ /* 0x002e620000002700 */
[----:B------:R-:W1:Y:S01]  /*0920*/  LDCU.64 UR6, c[0x0][0x760] ;  /* 0x0000ec00ff0677ac */ /* 0x000e620008000a00 */
[C---:B------:R-:W-:Y:S01]  /*0930*/  ISETP.GT.U32.AND P0, PT, R0.reuse, 0x7, PT ;  /* 0x000000070000780c */ /* 0x040fe20003f04070 */
[----:B------:R-:W3:Y:S01]  /*0940*/  LDCU.U8 UR8, c[0x0][0x768] ;  /* 0x0000ed00ff0877ac */ /* 0x000ee20008000000 */
[----:B------:R-:W4:Y:S01]  /*0950*/  LDCU.U8 UR10, c[0x0][0x769] ;  /* 0x0000ed20ff0a77ac */ /* 0x000f220008000000 */
[----:B------:R-:W5:Y:S10]  /*0960*/  LDCU UR14, c[0x0][0x770] ;  /* 0x0000ee00ff0e77ac */ /* 0x000f740008000800 */
[----:B------:R-:W2:Y:S02]  /*0970*/  @!P0 LDC.64 R2, c[0x0][0x748] ;  /* 0x0001d200ff028b82 */ /* 0x000ea40000000a00 */
[----:B--2---:R-:W-:-:S05]  /*0980*/  @!P0 IMAD.WIDE.U32 R2, R0, 0x4, R2 ;  /* 0x0000000400028825 */ /* 0x004fca00078e0002 */
[----:B------:R-:W2:Y:S01]  /*0990*/  @!P0 LDG.E R19, desc[UR30][R2.64] ;  /* 0x0000001e02138981 */ /* 0x000ea2000c1e1900 */
[----:B-1----:R-:W-:Y:S01]  /*09a0*/  UIMAD.WIDE.U32 UR4, UR9, UR7, URZ ;  /* 0x00000007090472a5 */ /* 0x002fe2000f8e00ff */
[----:B------:R-:W-:Y:S01]  /*09b0*/  HFMA2 R0, -RZ, RZ, 0, 5.9604644775390625e-08 ;  /* 0x00000001ff007431 */ /* 0x000fe200000001ff */
[----:B------:R-:W-:Y:S01]  /*09c0*/  UISETP.GT.U32.AND UP0, UPT, UR9, 0xff, UPT ;  /* 0x000000ff0900788c */ /* 0x000fe2000bf04070 */
[----:B------:R-:W-:-:S04]  /*09d0*/  IMAD.MOV.U32 R10, RZ, RZ, RZ ;  /* 0x000000ffff0a7224 */ /* 0x000fc800078e00ff */
[----:B------:R-:W-:Y:S02]  /*09e0*/  UMOV UR11, UR5 ;  /* 0x00000005000b7c82 */ /* 0x000fe40008000000 */
[----:B------:R-:W-:Y:S02]  /*09f0*/  UIADD3 UR7, UPT, UPT, -UR11, UR9, URZ ;  /* 0x000000090b077290 */ /* 0x000fe4000fffe1ff */
[----:B------:R-:W1:Y:S02]  /*0a00*/  LDCU.64 UR4, c[0x0][0x778] ;  /* 0x0000ef00ff0477ac */ /* 0x000e640008000a00 */
[----:B---3--:R-:W-:-:S04]  /*0a10*/  USHF.R.U32.HI UR7, URZ, UR8, UR7 ;  /* 0x00000008ff077299 */ /* 0x008fc80008011607 */
[----:B------:R-:W-:-:S04]  /*0a20*/  UIADD3 UR11, UPT, UPT, UR11, UR7, URZ ;  /* 0x000000070b0b7290 */ /* 0x000fc8000fffe0ff */
[----:B----4-:R-:W-:-:S03]  /*0a30*/  USHF.R.U32.HI UR11, URZ, UR10, UR11 ;  /* 0x0000000aff0b7299 */ /* 0x010fc6000801160b */
[----:B------:R-:W3:Y:S01]  /*0a40*/  LDCU.U8 UR7, c[0x0][0x780] ;  /* 0x0000f000ff0777ac */ /* 0x000ee20008000000 */
[----:B------:R-:W-:-:S04]  /*0a50*/  UIADD3 UR11, UPT, UPT, -UR11, URZ, URZ ;  /* 0x000000ff0b0b7290 */ /* 0x000fc8000fffe1ff */
[----:B------:R-:W-:-:S04]  /*0a60*/  UIMAD UR6, UR11, UR6, UR9 ;  /* 0x000000060b0672a4 */ /* 0x000fc8000f8e0209 */
[----:B-1----:R-:W-:-:S03]  /*0a70*/  UIMAD.WIDE.U32 UR12, UR6, UR5, URZ ;  /* 0x00000005060c72a5 */ /* 0x002fc6000f8e00ff */
[----:B------:R-:W1:Y:S04]  /*0a80*/  LDCU.U8 UR11, c[0x0][0x781] ;  /* 0x0000f020ff0b77ac */ /* 0x000e680008000000 */
[----:B------:R-:W-:Y:S02]  /*0a90*/  UMOV UR5, UR13 ;  /* 0x0000000d00057c82 */ /* 0x000fe40008000000 */
[----:B------:R-:W-:Y:S02]  /*0aa0*/  UIADD3 UR16, UPT, UPT, UR6, -UR5, URZ ;  /* 0x8000000506107290 */ /* 0x000fe4000fffe0ff */
[----:B------:R-:W4:Y:S02]  /*0ab0*/  LDCU.U8 UR13, c[0x0][0x774] ;  /* 0x0000ee80ff0d77ac */ /* 0x000f240008000000 */
[----:B---3--:R-:W-:Y:S01]  /*0ac0*/  USHF.R.U32.HI UR16, URZ, UR7, UR16 ;  /* 0x00000007ff107299 */ /* 0x008fe20008011610 */
[----:B------:R-:W3:Y:S03]  /*0ad0*/  LDCU.U8 UR12, c[0x0][0x775] ;  /* 0x0000eea0ff0c77ac */ /* 0x000ee60008000000 */
[----:B------:R-:W-:Y:S01]  /*0ae0*/  UIADD3 UR16, UPT, UPT, UR5, UR16, URZ ;  /* 0x0000001005107290 */ /* 0x000fe2000fffe0ff */
[----:B------:R-:W3:Y:S03]  /*0af0*/  LDCU UR5, c[0x0][0x76c] ;  /* 0x0000ed80ff0577ac */ /* 0x000ee60008000800 */
[----:B-1----:R-:W-:-:S04]  /*0b00*/  USHF.R.U32.HI UR16, URZ, UR11, UR16 ;  /* 0x0000000bff107299 */ /* 0x002fc80008011610 */
[----:B-----5:R-:W-:-:S04]  /*0b10*/  UIMAD.WIDE.U32 UR14, UR16, UR14, URZ ;  /* 0x0000000e100e72a5 */ /* 0x020fc8000f8e00ff */
[----:B------:R-:W-:-:S04]  /*0b20*/  UIADD3 UR14, UPT, UPT, UR16, -UR15, URZ ;  /* 0x8000000f100e7290 */ /* 0x000fc8000fffe0ff */
[----:B----4-:R-:W-:-:S04]  /*0b30*/  USHF.R.U32.HI UR14, URZ, UR13, UR14 ;  /* 0x0000000dff0e7299 */ /* 0x010fc8000801160e */
[----:B------:R-:W-:-:S04]  /*0b40*/  UIADD3 UR14, UPT, UPT, UR15, UR14, URZ ;  /* 0x0000000e0f0e7290 */ /* 0x000fc8000fffe0ff */
[----:B---3--:R-:W-:-:S04]  /*0b50*/  USHF.R.U32.HI UR14, URZ, UR12, UR14 ;  /* 0x0000000cff0e7299 */ /* 0x008fc8000801160e */
[----:B------:R-:W-:-:S04]  /*0b60*/  UIADD3 UR14, UPT, UPT, -UR14, URZ, URZ ;  /* 0x000000ff0e0e7290 */ /* 0x000fc8000fffe1ff */
[----:B------:R-:W-:Y:S02]  /*0b70*/  UIMAD UR5, UR14, UR5, UR16 ;  /* 0x000000050e0572a4 */ /* 0x000fe4000f8e0210 */
[----:B------:R-:W-:Y:S02]  /*0b80*/  UIADD3 UR16, UPT, UPT, -UR16, URZ, URZ ;  /* 0x000000ff10107290 */ /* 0x000fe4000fffe1ff */
[----:B------:R-:W-:Y:S02]  /*0b90*/  UIADD3 UR5, UPT, UPT, UR5, UR5, URZ ;  /* 0x0000000505057290 */ /* 0x000fe4000fffe0ff */
[----:B------:R-:W-:Y:S02]  /*0ba0*/  UIMAD UR4, UR16, UR4, UR6 ;  /* 0x00000004100472a4 */ /* 0x000fe4000f8e0206 */
[----:B------:R-:W-:-:S04]  /*0bb0*/  ULOP3.LUT UR5, UR5, UR23, URZ, 0xfc, !UPT ;  /* 0x0000001705057292 */ /* 0x000fc8000f8efcff */
[----:B------:R-:W-:Y:S02]  /*0bc0*/  MOV R5, UR4 ;  /* 0x0000000400057c02 */ /* 0x000fe40008000f00 */
[----:B------:R-:W-:Y:S01]  /*0bd0*/  IMAD.U32 R4, RZ, RZ, UR5 ;  /* 0x00000005ff047e24 */ /* 0x000fe2000f8e00ff */
[----:B--2---:R1:W2:Y:S01]  /*0be0*/  SHFL.IDX PT, R2, R19, 0x7, 0x1f ;  /* 0x00e01f0013027f89 */ /* 0x0042a200000e0000 */
[----:B------:R-:W-:Y:S05]  /*0bf0*/  BRA.U UP0, `(.L_x_17) ;  /* 0x0000000500807547 */ /* 0x000fea000b800000 */
[----:B------:R-:W3:Y:S01]  /*0c00*/  LDC R7, c[0x0][0x374] ;  /* 0x0000dd00ff077b82 */ /* 0x000ee20000000800 */
[----:B--2---:R-:W-:Y:S01]  /*0c10*/  SHF.R.S32.HI R3, RZ, 0x1f, R2 ;  /* 0x0000001fff037819 */ /* 0x004fe20000011402 */
[----:B------:R-:W-:Y:S02]  /*0c20*/  IMAD.U32 R18, RZ, RZ, UR9 ;  /* 0x00000009ff127e24 */ /* 0x000fe4000f8e00ff */
[----:B------:R-:W-:Y:S01]  /*0c30*/  IMAD.MOV.U32 R10, RZ, RZ, RZ ;  /* 0x000000ffff0a7224 */ /* 0x000fe200078e00ff */
[----:B------:R-:W-:Y:S01]  /*0c40*/  LEA.HI R16, R3, R2, RZ, 0x8 ;  /* 0x0000000203107211 */ /* 0x000fe200078f40ff */
[----:B------:R-:W-:Y:S02]  /*0c50*/  IMAD.MOV.U32 R15, RZ, RZ, RZ ;  /* 0x000000ffff0f7224 */ /* 0x000fe400078e00ff */
[----:B------:R-:W3:Y:S01]  /*0c60*/  LDC R6, c[0x0][0x370] ;  /* 0x0000dc00ff067b82 */ /* 0x000ee20000000800 */
[----:B------:R-:W-:Y:S02]  /*0c70*/  LOP3.LUT R3, R16, 0xffffff00, RZ, 0xc0, !PT ;  /* 0xffffff0010037812 */ /* 0x000fe400078ec0ff */
[----:B------:R-:W-:-:S02]  /*0c80*/  SHF.R.S32.HI R0, RZ, 0x8, R16 ;  /* 0x00000008ff007819 */ /* 0x000fc40000011410 */
[----:B------:R-:W-:Y:S02]  /*0c90*/  ISETP.NE.AND P0, PT, R2, R3, PT ;  /* 0x000000030200720c */ /* 0x000fe40003f05270 */
[----:B------:R-:W-:Y:S01]  /*0ca0*/  LEA.HI.SX32 R16, R16, 0xffffffff, 0x18 ;  /* 0xffffffff10107811 */ /* 0x000fe200078fc2ff */
[----:B------:R-:W2:Y:S01]  /*0cb0*/  LDC R17, c[0x0][0x378] ;  /* 0x0000de00ff117b82 */ /* 0x000ea20000000800 */
[----:B------:R-:W-:-:S07]  /*0cc0*/  ISETP.LT.AND P0, PT, R2, RZ, P0 ;  /* 0x000000ff0200720c */ /* 0x000fce0000701270 */
[----:B------:R-:W4:Y:S06]  /*0cd0*/  LDC R12, c[0x0][0x770] ;  /* 0x0001dc00ff0c7b82 */ /* 0x000f2c0000000800 */
[----:B------:R-:W-:Y:S02]  /*0ce0*/  @!P0 IMAD.MOV R16, RZ, RZ, R0 ;  /* 0x000000ffff108224 */ /* 0x000fe400078e0200 */
[----:B------:R-:W1:Y:S01]  /*0cf0*/  LDC R11, c[0x0][0x76c] ;  /* 0x0001db00ff0b7b82 */ /* 0x000e620000000800 */
[----:B---3--:R-:W-:Y:S02]  /*0d00*/  IMAD R6, R7, R6, RZ ;  /* 0x0000000607067224 */ /* 0x008fe400078e02ff */
[----:B------:R-:W-:-:S05]  /*0d10*/  IMAD.MOV.U32 R0, RZ, RZ, 0x1 ;  /* 0x00000001ff007424 */ /* 0x000fca00078e00ff */
[----:B------:R-:W3:Y:S01]  /*0d20*/  LDC.64 R8, c[0x0][0x760] ;  /* 0x0001d800ff087b82 */ /* 0x000ee20000000a00 */
[----:B--2---:R-:W-:Y:S02]  /*0d30*/  IMAD R17, R6, R17, RZ ;  /* 0x0000001106117224 */ /* 0x004fe400078e02ff */
[----:B------:R-:W-:-:S03]  /*0d40*/  IMAD.MOV.U32 R6, RZ, RZ, -0x1 ;  /* 0xffffffffff067424 */ /* 0x000fc600078e00ff */
[----:B------:R-:W-:Y:S02]  /*0d50*/  LEA.HI R17, R17, R17, RZ, 0x1 ;  /* 0x0000001111117211 */ /* 0x000fe400078f08ff */
[----:B------:R-:W2:Y:S02]  /*0d60*/  LDC.64 R2, c[0x0][0x778] ;  /* 0x0001de00ff027b82 */ /* 0x000ea40000000a00 */
[----:B----4-:R-:W-:-:S07]  /*0d70*/  SHF.R.S32.HI R17, RZ, 0x1, R17 ;  /* 0x00000001ff117819 */ /* 0x010fce0000011411 */
.L_x_22:
[----:B------:R-:W-:-:S04]  /*0d80*/  LEA.HI R13, R4, R4, RZ, 0x1 ;  /* 0x00000004040d7211 */ /* 0x000fc800078f08ff */
[----:B------:R-:W-:Y:S02]  /*0d90*/  LOP3.LUT R7, R13, 0xfffffffe, RZ, 0xc0, !PT ;  /* 0xfffffffe0d077812 */ /* 0x000fe400078ec0ff */
[----:B------:R-:W-:Y:S02]  /*0da0*/  SHF.R.S32.HI R13, RZ, 0x1, R13 ;  /* 0x00000001ff0d7819 */ /* 0x000fe4000001140d */
[----:B------:R-:W-:-:S03]  /*0db0*/  ISETP.NE.AND P0, PT, R4, R7, PT ;  /* 0x000000070400720c */ /* 0x000fc60003f05270 */
[----:B------:R-:W-:Y:S01]  /*0dc0*/  VIADD R7, R13, 0xffffffff ;  /* 0xffffffff0d077836 */ /* 0x000fe20000000000 */
[----:B------:R-:W-:-:S13]  /*0dd0*/  ISETP.LT.AND P0, PT, R4, RZ, P0 ;  /* 0x000000ff0400720c */ /* 0x000fda0000701270 */
[----:B------:R-:W-:-:S05]  /*0de0*/  @!P0 IMAD.MOV R7, RZ, RZ, R13 ;  /* 0x000000ffff078224 */ /* 0x000fca00078e020d */
[----:B------:R-:W-:-:S13]  /*0df0*/  ISETP.GE.AND P0, PT, R7, R16, PT ;  /* 0x000000100700720c */ /* 0x000fda0003f06270 */
[----:B------:R-:W-:Y:S05]  /*0e00*/  @P0 BRA `(.L_x_18) ;  /* 0x0000000000940947 */ /* 0x000fea0003800000 */
[----:B------:R-:W-:-:S04]  /*0e10*/  SHF.L.U32 R14, R7, 0x8, RZ ;  /* 0x00000008070e7819 */ /* 0x000fc800000006ff */
[----:B------:R-:W-:-:S13]  /*0e20*/  ISETP.GE.AND P0, PT, R14, R15, PT ;  /* 0x0000000f0e00720c */ /* 0x000fda0003f06270 */
[----:B------:R-:W-:Y:S05]  /*0e30*/  @!P0 BRA `(.L_x_19) ;  /* 0x0000000000388947 */ /* 0x000fea0003800000 */
[----:B------:R-:W-:Y:S01]  /*0e40*/  VIADD R7, R6, 0x1 ;  /* 0x0000000106077836 */ /* 0x000fe20000000000 */
[----:B------:R-:W-:-:S04]  /*0e50*/  MOV R6, 0xffffffff ;  /* 0xffffffff00067802 */ /* 0x000fc80000000f00 */
[----:B------:R-:W-:-:S13]  /*0e60*/  ISETP.GT.U32.AND P0, PT, R7, 0x1f, PT ;  /* 0x0000001f0700780c */ /* 0x000fda0003f04070 */
[----:B------:R-:W-:Y:S05]  /*0e70*/  @P0 BRA `(.L_x_20) ;  /* 0x0000000000240947 */ /* 0x000fea0003800000 */
[----:B------:R-:W-:Y:S01]  /*0e80*/  ISETP.GT.AND P0, PT, R19, R14, PT ;  /* 0x0000000e1300720c */ /* 0x000fe20003f04270 */
[----:B------:R-:W-:-:S05]  /*0e90*/  IMAD.MOV.U32 R6, RZ, RZ, -0x1 ;  /* 0xffffffffff067424 */ /* 0x000fca00078e00ff */
[----:B------:R-:W-:-:S07]  /*0ea0*/  SHF.L.U32 R7, R6, R7, RZ ;  /* 0x0000000706077219 */ /* 0x000fce00000006ff */
[----:B------:R-:W-:-:S04]  /*0eb0*/  VOTE.ANY R6, PT, P0 ;  /* 0x0000000000067806 */ /* 0x000fc800000e0100 */
[----:B------:R-:W-:-:S05]  /*0ec0*/  LOP3.LUT P0, R7, R6, RZ, R7, 0xa0, !PT ;  /* 0x000000ff06077212 */ /* 0x000fca000780a007 */
[----:B------:R-:W-:-:S05]  /*0ed0*/  VIADD R6, R7, 0xffffffff ;  /* 0xffffffff07067836 */ /* 0x000fca0000000000 */
[----:B------:R-:W-:-:S04]  /*0ee0*/  LOP3.LUT R7, R7, R6, RZ, 0xc, !PT ;  /* 0x0000000607077212 */ /* 0x000fc800078e0cff */
[----:B------:R-:W4:Y:S02]  /*0ef0*/  POPC R6, R7 ;  /* 0x0000000700067309 */ /* 0x000f240000000000 */
[----:B----4-:R-:W-:-:S07]  /*0f00*/  SEL R6, R6, 0xffffffff, P0 ;  /* 0xffffffff06067807 */ /* 0x010fce0000000000 */
.L_x_20:
[----:B------:R4:W3:Y:S02]  /*0f10*/  SHFL.IDX PT, R15, R19, R6, 0x1f ;  /* 0x00001f06130f7589 */ /* 0x0008e400000e0000 */
.L_x_19:
[----:B------:R-:W5:Y:S01]  /*0f20*/  S2R R13, SR_CgaCtaId ;  /* 0x00000000000d7919 */ /* 0x000f620000008800 */
[----:B------:R-:W-:Y:S01]  /*0f30*/  MOV R14, 0x400 ;  /* 0x00000400000e7802 */ /* 0x000fe20000000f00 */
[----:B------:R-:W-:-:S03]  /*0f40*/  IMAD.U32 R21, R0, -0x80000000, RZ ;  /* 0x8000000000157824 */ /* 0x000fc600078e00ff */
[----:B-----5:R-:W-:-:S05]  /*0f50*/  LEA R13, R13, R14, 0x18 ;  /* 0x0000000e0d0d7211 */ /* 0x020fca00078ec0ff */
[----:B------:R-:W-:-:S04]  /*0f60*/  IMAD R14, R10, 0x8, R13 ;  /* 0x000000080a0e7824 */ /* 0x000fc800078e020d */
[----:B------:R-:W5:Y:S02]  /*0f70*/  SYNCS.PHASECHK.TRANS64.TRYWAIT P0, [R14+URZ+0x80], R21 ;  /* 0x000080150e0075a7 */ /* 0x000f6400080011ff */
[----:B-----5:R-:W-:Y:S05]  /*0f80*/  @!P0 BRA `(.L_x_21) ;  /* 0x0000004400888947 */ /* 0x020fea0003800000 */
.L_x_88:
[----:B------:R-:W-:Y:S01]  /*0f90*/  ELECT P0, URZ, PT ;  /* 0x0000000000ff782f */ /* 0x000fe20003800000 */
[----:B------:R-:W-:-:S12]  /*0fa0*/  IMAD.MOV.U32 R7, RZ, RZ, 0x1 ;  /* 0x00000001ff077424 */ /* 0x000fd800078e00ff */
[C---:B------:R-:W-:Y:S02]  /*0fb0*/  @P0 IMAD R13, R10.reuse, 0x10, R13 ;  /* 0x000000100a0d0824 */ /* 0x040fe400078e020d */
[----:B------:R-:W-:-:S03]  /*0fc0*/  VIADD R10, R10, 0x1 ;  /* 0x000000010a0a7836 */ /* 0x000fc60000000000 */
[----:B------:R4:W-:Y:S02]  /*0fd0*/  @P0 STS.128 [R13+0x37010], R4 ;  /* 0x037010040d000388 */ /* 0x0009e40000000c00 */
[----:B------:R-:W-:Y:S01]  /*0fe0*/  ISETP.NE.AND P0, PT, R10, 0x2, PT ;  /* 0x000000020a00780c */ /* 0x000fe20003f05270 */
[----:B------:R5:W-:Y:S06]  /*0ff0*/  MEMBAR.ALL.CTA ;  /* 0x0000000000007992 */ /* 0x000bec0000008000 */
[----:B-----5:R-:W5:Y:S01]  /*1000*/  FENCE.VIEW.ASYNC.S ;  /* 0x00000000000073c6 */ /* 0x020f620000000000 */
[----:B----4-:R-:W-:-:S02]  /*1010*/  SEL R21, RZ, 0x1, P0 ;  /* 0x00000001ff157807 */ /* 0x010fc40000000000 */
[----:B------:R-:W-:Y:S02]  /*1020*/  SEL R10, R10, RZ, P0 ;  /* 0x000000ff0a0a7207 */ /* 0x000fe40000000000 */
[----:B------:R-:W-:Y:S01]  /*1030*/  LOP3.LUT R0, R0, R21, RZ, 0x3c, !PT ;  /* 0x0000001500007212 */ /* 0x000fe200078e3cff */
[----:B-----5:R-:W-:Y:S06]  /*1040*/  BAR.SYNC.DEFER_BLOCKING 0x4, 0x20 ;  /* 0x0100800000007b1d */ /* 0x020fec0000010000 */
[----:B------:R4:W-:Y:S02]  /*1050*/  SYNCS.ARRIVE.TRANS64.ART0 RZ, [R14+URZ+0x70], R7 ;  /* 0x000070070eff79a7 */ /* 0x0009e400085000ff */
.L_x_18:
[----:B------:R-:W-:-:S04]  /*1060*/  IMAD.IADD R18, R17, 0x1, R18 ;  /* 0x0000000111127824 */ /* 0x000fc800078e0212 */
[C---:B---3--:R-:W-:Y:S01]  /*1070*/  IMAD.HI.U32 R5, R18.reuse, R9, RZ ;  /* 0x0000000912057227 */ /* 0x048fe200078e00ff */
[----:B------:R-:W-:-:S04]  /*1080*/  ISETP.GE.AND P0, PT, R18, 0x100, PT ;  /* 0x000001001200780c */ /* 0x000fc80003f06270 */
[----:B------:R-:W-:-:S04]  /*1090*/  IADD3 R4, PT, PT, R18, -R5, RZ ;  /* 0x8000000512047210 */ /* 0x000fc80007ffe0ff */
[----:B------:R-:W-:-:S05]  /*10a0*/  SHF.R.U32.HI R4, RZ, UR8, R4 ;  /* 0x00000008ff047c19 */ /* 0x000fca0008011604 */
[----:B------:R-:W-:-:S05]  /*10b0*/  IMAD.IADD R5, R5, 0x1, R4 ;  /* 0x0000000105057824 */ /* 0x000fca00078e0204 */
[----:B------:R-:W-:-:S04]  /*10c0*/  SHF.R.U32.HI R5, RZ, UR10, R5 ;  /* 0x0000000aff057c19 */ /* 0x000fc80008011605 */
[----:B------:R-:W-:-:S05]  /*10d0*/  IADD3 R5, PT, PT, -R5, RZ, RZ ;  /* 0x000000ff05057210 */ /* 0x000fca0007ffe1ff */
[----:B----4-:R-:W-:-:S04]  /*10e0*/  IMAD R14, R8, R5, R18 ;  /* 0x00000005080e7224 */ /* 0x010fc800078e0212 */
[----:B--2---:R-:W-:-:S04]  /*10f0*/  IMAD.HI.U32 R5, R14, R3, RZ ;  /* 0x000000030e057227 */ /* 0x004fc800078e00ff */
[----:B------:R-:W-:-:S05]  /*1100*/  IMAD.IADD R4, R14, 0x1, -R5 ;  /* 0x000000010e047824 */ /* 0x000fca00078e0a05 */
[----:B------:R-:W-:-:S04]  /*1110*/  SHF.R.U32.HI R4, RZ, UR7, R4 ;  /* 0x00000007ff047c19 */ /* 0x000fc80008011604 */
[----:B------:R-:W-:-:S04]  /*1120*/  IADD3 R5, PT, PT, R5, R4, RZ ;  /* 0x0000000405057210 */ /* 0x000fc80007ffe0ff */
[----:B------:R-:W-:-:S05]  /*1130*/  SHF.R.U32.HI R5, RZ, UR11, R5 ;  /* 0x0000000bff057c19 */ /* 0x000fca0008011605 */
[----:B------:R-:W-:-:S04]  /*1140*/  IMAD.HI.U32 R7, R5, R12, RZ ;  /* 0x0000000c05077227 */ /* 0x000fc800078e00ff */
[----:B------:R-:W-:-:S05]  /*1150*/  IMAD.IADD R4, R5, 0x1, -R7 ;  /* 0x0000000105047824 */ /* 0x000fca00078e0a07 */
[----:B------:R-:W-:-:S04]  /*1160*/  SHF.R.U32.HI R4, RZ, UR13, R4 ;  /* 0x0000000dff047c19 */ /* 0x000fc80008011604 */
[----:B------:R-:W-:-:S04]  /*1170*/  IADD3 R4, PT, PT, R7, R4, RZ ;  /* 0x0000000407047210 */ /* 0x000fc80007ffe0ff */
[----:B------:R-:W-:-:S05]  /*1180*/  SHF.R.U32.HI R4, RZ, UR12, R4 ;  /* 0x0000000cff047c19 */ /* 0x000fca0008011604 */
[----:B------:R-:W-:-:S04]  /*1190*/  IMAD.MOV R4, RZ, RZ, -R4 ;  /* 0x000000ffff047224 */ /* 0x000fc800078e0a04 */
[----:B-1----:R-:W-:Y:S01]  /*11a0*/  IMAD R4, R11, R4, R5 ;  /* 0x000000040b047224 */ /* 0x002fe200078e0205 */
[----:B------:R-:W-:-:S03]  /*11b0*/  IADD3 R5, PT, PT, -R5, RZ, RZ ;  /* 0x000000ff05057210 */ /* 0x000fc60007ffe1ff */
[----:B------:R-:W-:Y:S02]  /*11c0*/  IMAD.IADD R4, R4, 0x1, R4 ;  /* 0x0000000104047824 */ /* 0x000fe400078e0204 */
[----:B------:R-:W-:-:S03]  /*11d0*/  IMAD R5, R2, R5, R14 ;  /* 0x0000000502057224 */ /* 0x000fc600078e020e */
[----:B------:R-:W-:Y:S01]  /*11e0*/  LOP3.LUT R4, R4, UR23, RZ, 0xfc, !PT ;  /* 0x0000001704047c12 */ /* 0x000fe2000f8efcff */
[----:B------:R-:W-:Y:S06]  /*11f0*/  @!P0 BRA `(.L_x_22) ;  /* 0xfffffff800e08947 */ /* 0x000fec000383ffff */
.L_x_17:
[----:B------:R-:W3:Y:S01]  /*1200*/  S2UR UR4, SR_CgaCtaId ;  /* 0x00000000000479c3 */ /* 0x000ee20000008800 */
[----:B------:R-:W-:Y:S01]  /*1210*/  UMOV UR5, 0x400 ;  /* 0x0000040000057882 */ /* 0x000fe20000000000 */
[----:B------:R-:W-:Y:S01]  /*1220*/  IMAD.U32 R6, R0, -0x80000000, RZ ;  /* 0x8000000000067824 */ /* 0x000fe200078e00ff */
[C---:B------:R-:W-:Y:S01]  /*1230*/  ISETP.NE.AND P0, PT, R10.reuse, 0x1, PT ;  /* 0x000000010a00780c */ /* 0x040fe20003f05270 */
[----:B------:R-:W-:-:S05]  /*1240*/  VIADD R3, R10, 0x2 ;  /* 0x000000020a037836 */ /* 0x000fca0000000000 */
[----:B------:R-:W-:Y:S01]  /*1250*/  SEL R3, R3, 0x1, P0 ;  /* 0x0000000103037807 */ /* 0x000fe20000000000 */
[----:B---3--:R-:W-:-:S06]  /*1260*/  ULEA UR5, UR4, UR5, 0x18 ;  /* 0x0000000504057291 */ /* 0x008fcc000f8ec0ff */
[----:B--2---:R-:W-:-:S04]  /*1270*/  LEA R2, R10, UR5, 0x3 ;  /* 0x000000050a027c11 */ /* 0x004fc8000f8e18ff */
[----:B------:R-:W2:Y:S02]  /*1280*/  SYNCS.PHASECHK.TRANS64.TRYWAIT P1, [R2+URZ+0x80], R6 ;  /* 0x00008006020075a7 */ /* 0x000ea400080211ff */
[----:B--2---:R-:W-:Y:S05]  /*1290*/  @!P1 BRA `(.L_x_23) ;  /* 0x0000004000dc9947 */ /* 0x004fea0003800000 */
.L_x_90:
[----:B------:R-:W-:Y:S02]  /*12a0*/  ELECT P2, URZ, PT ;  /* 0x0000000000ff782f */ /* 0x000fe40003840000 */
[C---:B------:R-:W-:Y:S01]  /*12b0*/  ISETP.NE.AND P0, PT, R3.reuse, 0x2, PT ;  /* 0x000000020300780c */ /* 0x040fe20003f05270 */
[----:B--2---:R-:W-:Y:S02]  /*12c0*/  IMAD.MOV.U32 R7, RZ, RZ, RZ ;  /* 0x000000ffff077224 */ /* 0x004fe400078e00ff */
[----:B------:R-:W-:Y:S01]  /*12d0*/  IMAD.MOV.U32 R11, RZ, RZ, 0x1 ;  /* 0x00000001ff0b7424 */ /* 0x000fe200078e00ff */
[----:B------:R-:W-:Y:S02]  /*12e0*/  ISETP.EQ.XOR P1, PT, R10, 0x1, !P0 ;  /* 0x000000010a00780c */ /* 0x000fe40004722a70 */
[----:B------:R-:W-:Y:S02]  /*12f0*/  SEL R3, R3, RZ, P0 ;  /* 0x000000ff03037207 */ /* 0x000fe40000000000 */
[----:B------:R-:W-:-:S02]  /*1300*/  SEL R9, RZ, 0x1, !P1 ;  /* 0x00000001ff097807 */ /* 0x000fc40004800000 */
[----:B------:R-:W-:Y:S02]  /*1310*/  LEA R3, R3, UR5, 0x3 ;  /* 0x0000000503037c11 */ /* 0x000fe4000f8e18ff */
[----:B------:R-:W-:Y:S01]  /*1320*/  @P2 LEA R10, R10, UR5, 0x4 ;  /* 0x000000050a0a2c11 */ /* 0x000fe2000f8e20ff */
[----:B------:R-:W-:Y:S01]  /*1330*/  @P2 IMAD.MOV.U32 R6, RZ, RZ, -0x1 ;  /* 0xffffffffff062424 */ /* 0x000fe200078e00ff */
[----:B------:R-:W-:-:S04]  /*1340*/  LOP3.LUT R9, R0, R9, RZ, 0x3c, !PT ;  /* 0x0000000900097212 */ /* 0x000fc800078e3cff */
[----:B------:R3:W-:Y:S01]  /*1350*/  @P2 STS.128 [R10+0x37010], R4 ;  /* 0x037010040a002388 */ /* 0x0007e20000000c00 */
[----:B------:R-:W-:Y:S01]  /*1360*/  IMAD.U32 R8, R9, -0x80000000, RZ ;  /* 0x8000000009087824 */ /* 0x000fe200078e00ff */
[----:B------:R2:W-:Y:S06]  /*1370*/  MEMBAR.ALL.CTA ;  /* 0x0000000000007992 */ /* 0x0005ec0000008000 */
[----:B--2---:R-:W2:Y:S02]  /*1380*/  FENCE.VIEW.ASYNC.S ;  /* 0x00000000000073c6 */ /* 0x004ea40000000000 */
[----:B--2---:R-:W-:Y:S06]  /*1390*/  BAR.SYNC.DEFER_BLOCKING 0x4, 0x20 ;  /* 0x0100800000007b1d */ /* 0x004fec0000010000 */
[----:B------:R3:W-:Y:S01]  /*13a0*/  SYNCS.ARRIVE.TRANS64.ART0 RZ, [R2+URZ+0x70], R11 ;  /* 0x0000700b02ff79a7 */ /* 0x0007e200085000ff */
[----:B------:R-:W2:Y:S02]  /*13b0*/  SYNCS.PHASECHK.TRANS64.TRYWAIT P0, [R3+URZ+0x80], R8 ;  /* 0x00008008030075a7 */ /* 0x000ea400080011ff */
[----:B--23--:R-:W-:Y:S05]  /*13c0*/  @!P0 BRA `(.L_x_24) ;  /* 0x0000004000a88947 */ /* 0x00cfea0003800000 */
.L_x_16:
[----:B------:R-:W-:Y:S01]  /*13d0*/  ISETP.NE.AND P0, PT, R122, 0x5, PT ;  /* 0x000000057a00780c */ /* 0x000fe20003f05270 */
[----:B------:R-:W-:-:S04]  /*13e0*/  ULEA.HI UR14, UR4, UR4, URZ, 0x1 ;  /* 0x00000004040e7291 */ /* 0x000fc8000f8f08ff */
[----:B------:R-:W-:-:S04]  /*13f0*/  ULOP3.LUT UR22, UR14, 0xfffffffe, URZ, 0xc0, !UPT ;  /* 0xfffffffe0e167892 */ /* 0x000fc8000f8ec0ff */
[----:B------:R-:W-:-:S04]  /*1400*/  UIADD3 UR15, UPT, UPT, -UR22, UR4, URZ ;  /* 0x00000004160f7290 */ /* 0x000fc8000fffe1ff */
[----:B------:R-:W-:Y:S08]  /*1410*/  @P0 BRA `(.L_x_25) ;  /* 0x0000000800480947 */ /* 0x000ff00003800000 */
[----:B------:R-:W-:Y:S02]  /*1420*/  UMOV UR34, 0x400 ;  /* 0x0000040000227882 */ /* 0x000fe40000000000 */
[----:B------:R-:W-:-:S09]  /*1430*/  ULEA UR34, UR4, UR34, 0x18 ;  /* 0x0000002204227291 */ /* 0x000fd2000f8ec0ff */
[----:B------:R-:W3:Y:S02]  /*1440*/  SYNCS.PHASECHK.TRANS64.TRYWAIT P0, [UR34+0x70], RZ ;  /* 0x000070ffff0075a7 */ /* 0x000ee40008001122 */
[----:B---3--:R-:W-:Y:S05]  /*1450*/  @!P0 BRA `(.L_x_26) ;  /* 0x00000040009c8947 */ /* 0x008fea0003800000 */
.L_x_93:
[----:B------:R-:W4:Y:S01]  /*1460*/  LDS.128 R4, [UR34+0x37010] ;  /* 0x03701022ff047984 */ /* 0x000f220008000c00 */
[----:B---3--:R-:W-:Y:S01]  /*1470*/  HFMA2 R0, -RZ, RZ, 0, 5.9604644775390625e-08 ;  /* 0x00000001ff007431 */ /* 0x008fe200000001ff */
[----:B------:R-:W-:Y:S01]  /*1480*/  UMOV UR36, 0x1 ;  /* 0x0000000100247882 */ /* 0x000fe20000000000 */
[----:B------:R-:W-:Y:S01]  /*1490*/  UMOV UR35, URZ ;  /* 0x000000ff00237c82 */ /* 0x000fe20008000000 */
[----:B------:R3:W-:Y:S06]  /*14a0*/  MEMBAR.ALL.CTA ;  /* 0x0000000000007992 */ /* 0x0007ec0000008000 */
[----:B---3--:R-:W3:Y:S02]  /*14b0*/  FENCE.VIEW.ASYNC.S ;  /* 0x00000000000073c6 */ /* 0x008ee40000000000 */
[----:B---3--:R3:W-:Y:S01]  /*14c0*/  SYNCS.ARRIVE.TRANS64.ART0 RZ, [UR34+0x80], R0 ;  /* 0x00008000ffff79a7 */ /* 0x0087e20008500022 */
[----:B----4-:R-:W-:-:S13]  /*14d0*/  ISETP.NE.AND P0, PT, R7, 0x1, PT ;  /* 0x000000010700780c */ /* 0x010fda0003f05270 */
[----:B---3--:R-:W-:Y:S05]  /*14e0*/  @P0 BRA `(.L_x_27) ;  /* 0x00000004009c0947 */ /* 0x008fea0003800000 */
[----:B------:R-:W-:Y:S01]  /*14f0*/  R2UR UR5, R4 ;  /* 0x00000000040572ca */ /* 0x000fe200000e0000 */
[----:B------:R-:W-:Y:S01]  /*1500*/  IMAD.MOV.U32 R8, RZ, RZ, 0x1 ;  /* 0x00000001ff087424 */ /* 0x000fe200078e00ff */
[----:B------:R-:W-:Y:S01]  /*1510*/  R2UR UR11, R5 ;  /* 0x00000000050b72ca */ /* 0x000fe200000e0000 */
[----:B------:R-:W-:Y:S01]  /*1520*/  IMAD.MOV.U32 R2, RZ, RZ, RZ ;  /* 0x000000ffff027224 */ /* 0x000fe200078e00ff */
[----:B------:R-:W-:Y:S01]  /*1530*/  R2UR UR28, R6 ;  /* 0x00000000061c72ca */ /* 0x000fe200000e0000 */
[----:B------:R-:W3:Y:S01]  /*1540*/  LDCU.64 UR46, c[0x0][0x348] ;  /* 0x00006900ff2e77ac */ /* 0x000ee20008000a00 */
[----:B------:R-:W-:Y:S01]  /*1550*/  UMOV UR36, 0x1 ;  /* 0x0000000100247882 */ /* 0x000fe20000000000 */
[----:B------:R-:W-:-:S12]  /*1560*/  UMOV UR35, URZ ;  /* 0x000000ff00237c82 */ /* 0x000fd80008000000 */
.L_x_33:
[----:B------:R-:W-:Y:S02]  /*1570*/  USHF.L.U32 UR4, UR36, 0x1f, URZ ;  /* 0x0000001f24047899 */ /* 0x000fe400080006ff */
[----:B-1----:R-:W-:Y:S02]  /*1580*/  ULEA UR6, UR35, UR34, 0x3 ;  /* 0x0000002223067291 */ /* 0x002fe4000f8e18ff */
[----:B---3--:R-:W-:Y:S02]  /*1590*/  UIADD3 UR42, UP2, UPT, UR46, 0xc0, URZ ;  /* 0x000000c02e2a7890 */ /* 0x008fe4000ff5e0ff */
[----:B------:R-:W-:Y:S01]  /*15a0*/  MOV R0, UR4 ;  /* 0x0000000400007c02 */ /* 0x000fe20008000f00 */
[----:B------:R-:W-:Y:S02]  /*15b0*/  ULEA.HI UR4, UR5, UR5, URZ, 0x1 ;  /* 0x0000000505047291 */ /* 0x000fe4000f8f08ff */
[----:B------:R-:W-:Y:S02]  /*15c0*/  UIADD3 UR44, UP3, UPT, UR46, 0x40, URZ ;  /* 0x000000402e2c7890 */ /* 0x000fe4000ff7e0ff */
[----:B------:R1:W3:Y:S01]  /*15d0*/  SYNCS.PHASECHK.TRANS64.TRYWAIT P1, [UR6+0x30], R0 ;  /* 0x00003000ff0075a7 */ /* 0x0002e20008021106 */
[----:B------:R-:W-:-:S02]  /*15e0*/  ULOP3.LUT UR6, UR4, 0xfffffffe, URZ, 0xc0, !UPT ;  /* 0xfffffffe04067892 */ /* 0x000fc4000f8ec0ff */
[----:B------:R-:W-:Y:S02]  /*15f0*/  USHF.R.S32.HI UR4, URZ, 0x1, UR4 ;  /* 0x00000001ff047899 */ /* 0x000fe40008011404 */
[----:B------:R-:W-:Y:S02]  /*1600*/  UISETP.NE.AND UP4, UPT, UR5, UR6, UPT ;  /* 0x000000060500728c */ /* 0x000fe4000bf85270 */
[----:B------:R-:W-:Y:S02]  /*1610*/  UIADD3 UR7, UPT, UPT, UR4, -0x1, URZ ;  /* 0xffffffff04077890 */ /* 0x000fe4000fffe0ff */
[----:B------:R-:W-:Y:S02]  /*1620*/  UISETP.LT.AND UP4, UPT, UR5, URZ, UP4 ;  /* 0x000000ff0500728c */ /* 0x000fe4000a781270 */
[----:B------:R-:W-:Y:S02]  /*1630*/  UIADD3 UR40, UP1, UPT, UR46, 0x140, URZ ;  /* 0x000001402e287890 */ /* 0x000fe4000ff3e0ff */
[----:B------:R-:W-:-:S02]  /*1640*/  UIADD3 UR38, UP0, UPT, UR46, 0x1c0, URZ ;  /* 0x000001c02e267890 */ /* 0x000fc4000ff1e0ff */
[----:B------:R-:W-:Y:S02]  /*1650*/  ULEA UR27, UR11, UR21, 0x8 ;  /* 0x000000150b1b7291 */ /* 0x000fe4000f8e40ff */
[----:B------:R-:W-:Y:S02]  /*1660*/  UIADD3.X UR43, UPT, UPT, URZ, UR47, URZ, UP2, !UPT ;  /* 0x0000002fff2b7290 */ /* 0x000fe400097fe4ff */
[----:B------:R-:W-:Y:S02]  /*1670*/  UIADD3 UR11, UPT, UPT, UR15, UR11, UR11 ;  /* 0x0000000b0f0b7290 */ /* 0x000fe4000fffe00b */
[----:B------:R-:W-:Y:S02]  /*1680*/  @!UP4 UIADD3 UR7, UPT, UPT, UR4, URZ, URZ ;  /* 0x000000ff0407c290 */ /* 0x000fe4000fffe0ff */
[----:B------:R-:W-:Y:S02]  /*1690*/  UIADD3.X UR45, UPT, UPT, URZ, UR47, URZ, UP3, !UPT ;  /* 0x0000002fff2d7290 */ /* 0x000fe40009ffe4ff */
[----:B------:R-:W-:-:S02]  /*16a0*/  UIADD3 UR19, UPT, UPT, UR7, UR7, URZ ;  /* 0x0000000707137290 */ /* 0x000fc4000fffe0ff */
[----:B------:R-:W-:Y:S02]  /*16b0*/  UIADD3.X UR41, UPT, UPT, URZ, UR47, URZ, UP1, !UPT ;  /* 0x0000002fff297290 */ /* 0x000fe40008ffe4ff */
[----:B------:R-:W-:Y:S02]  /*16c0*/  UIADD3.X UR39, UPT, UPT, URZ, UR47, URZ, UP0, !UPT ;  /* 0x0000002fff277290 */ /* 0x000fe400087fe4ff */
[----:B------:R-:W-:Y:S02]  /*16d0*/  ULEA UR7, UR7, UR21, 0x8 ;  /* 0x0000001507077291 */ /* 0x000fe4000f8e40ff */
[----:B------:R-:W-:Y:S02]  /*16e0*/  ULOP3.LUT UR19, UR19, UR23, URZ, 0xfc, !UPT ;  /* 0x0000001713137292 */ /* 0x000fe4000f8efcff */
[----:B------:R-:W-:Y:S01]  /*16f0*/  UISETP.NE.AND UP2, UPT, UR23, URZ, UPT ;  /* 0x000000ff1700728c */ /* 0x000fe2000bf45270 */
[----:B------:R-:W-:Y:S01]  /*1700*/  UMOV UR20, URZ ;  /* 0x000000ff00147c82 */ /* 0x000fe20008000000 */
[----:B------:R-:W-:Y:S01]  /*1710*/  UMOV UR18, URZ ;  /* 0x000000ff00127c82 */ /* 0x000fe20008000000 */
[----:B-1----:R-:W-:-:S08]  /*1720*/  UMOV UR10, URZ ;  /* 0x000000ff000a7c82 */ /* 0x002fd00008000000 */
.L_x_31:
[----:B------:R-:W-:Y:S02]  /*1730*/  USHF.L.U32 UR6, UR20, 0x7, URZ ;  /* 0x0000000714067899 */ /* 0x000fe400080006ff */
[----:B------:R-:W-:Y:S01]  /*1740*/  ULEA UR5, UR35, UR34, 0x3 ;  /* 0x0000002223057291 */ /* 0x000fe2000f8e18ff */
[----:B---34-:R-:W-:Y:S11]  /*1750*/  @P1 BRA `(.L_x_28) ;  /* 0x0000000000101947 */ /* 0x018ff60003800000 */
[----:B------:R-:W-:-:S06]  /*1760*/  USHF.L.U32 UR4, UR36, 0x1f, URZ ;  /* 0x0000001f24047899 */ /* 0x000fcc00080006ff */
[----:B------:R-:W-:-:S04]  /*1770*/  MOV R0, UR4 ;  /* 0x0000000400007c02 */ /* 0x000fc80008000f00 */
[----:B------:R-:W1:Y:S02]  /*1780*/  SYNCS.PHASECHK.TRANS64.TRYWAIT P0, [UR5+0x30], R0 ;  /* 0x00003000ff0075a7 */ /* 0x000e640008001105 */
[----:B-1----:R-:W-:Y:S05]  /*1790*/  @!P0 BRA `(.L_x_29) ;  /* 0x0000003c00e48947 */ /* 0x002fea0003800000 */
.L_x_28:
[----:B------:R-:W-:Y:S05]  /*17a0*/  BRA.U UP2, `(.L_x_30) ;  /* 0x00000001020c7547 */ /* 0x000fea000b800000 */
[----:B------:R-:W-:-:S13]  /*17b0*/  ELECT P0, URZ, PT ;  /* 0x0000000000ff782f */ /* 0x000fda0003800000 */
[----:B-1----:R-:W-:-:S04]  /*17c0*/  @P0 MOV R0, 0x10c00 ;  /* 0x00010c0000000802 */ /* 0x002fc80000000f00 */
[----:B------:R3:W-:Y:S03]  /*17d0*/  @P0 SYNCS.ARRIVE.TRANS64 RZ, [UR5], R0 ;  /* 0x00000000ffff09a7 */ /* 0x0007e60008000005 */
.L_x_30:
[----:B------:R-:W-:Y:S01]  /*17e0*/  ULEA UR24, UR35, UR34, 0xe ;  /* 0x0000002223187291 */ /* 0x000fe2000f8e70ff */
[----:B------:R-:W-:Y:S01]  /*17f0*/  PLOP3.LUT P1, PT, PT, PT, PT, 0x80, 0x8 ;  /* 0x000000000008781c */ /* 0x000fe20003f2f070 */
[----:B------:R-:W-:Y:S02]  /*1800*/  ULEA UR16, UR35, UR34, 0x9 ;  /* 0x0000002223107291 */ /* 0x000fe4000f8e48ff */
[----:B------:R-:W-:Y:S02]  /*1810*/  ULEA UR8, UR35, UR15, 0x1 ;  /* 0x0000000f23087291 */ /* 0x000fe4000f8e08ff */
[----:B------:R-:W-:Y:S02]  /*1820*/  UIADD3 UR35, UPT, UPT, UR35, 0x1, URZ ;  /* 0x0000000123237890 */ /* 0x000fe4000fffe0ff */
[----:B------:R-:W-:Y:S02]  /*1830*/  UISETP.GT.U32.AND UP0, UPT, UR20, 0x1e, UPT ;  /* 0x0000001e1400788c */ /* 0x000fe4000bf04070 */
[----:B------:R-:W-:-:S02]  /*1840*/  UISETP.NE.AND UP1, UPT, UR35, 0x6, UPT ;  /* 0x000000062300788c */ /* 0x000fc4000bf25270 */
[----:B------:R-:W-:Y:S02]  /*1850*/  ULEA UR8, UR8, UR34, 0x9 ;  /* 0x0000002208087291 */ /* 0x000fe4000f8e48ff */
[----:B------:R-:W-:Y:S01]  /*1860*/  USEL UR9, URZ, 0x1, UP1 ;  /* 0x00000001ff097887 */ /* 0x000fe20008800000 */
[----:B------:R-:W-:Y:S01]  /*1870*/  PLOP3.LUT P0, PT, PT, PT, UP0, 0x80, 0x8 ;  /* 0x000000000008781c */ /* 0x000fe20003f0f008 */
[----:B------:R-:W-:Y:S02]  /*1880*/  ULOP3.LUT UR5, UR5, 0xfefffff8, URZ, 0xc0, !UPT ;  /* 0xfefffff805057892 */ /* 0x000fe4000f8ec0ff */
[----:B------:R-:W-:Y:S02]  /*1890*/  ULOP3.LUT UR36, UR36, UR9, URZ, 0x3c, !UPT ;  /* 0x0000000924247292 */ /* 0x000fe4000f8e3cff */
[----:B------:R-:W-:Y:S02]  /*18a0*/  UIADD3 UR4, UPT, UPT, UR24, 0x4c00, URZ ;  /* 0x00004c0018047890 */ /* 0x000fe4000fffe0ff */
[----:B------:R-:W-:-:S02]  /*18b0*/  USEL UR35, UR35, URZ, UP1 ;  /* 0x000000ff23237287 */ /* 0x000fc40008800000 */
[----:B------:R-:W-:Y:S02]  /*18c0*/  UIADD3 UR24, UPT, UPT, UR24, 0x1cc00, URZ ;  /* 0x0001cc0018187890 */ /* 0x000fe4000fffe0ff */
[----:B------:R-:W-:Y:S02]  /*18d0*/  UIADD3 UR16, UPT, UPT, UR16, 0x34c00, URZ ;  /* 0x00034c0010107890 */ /* 0x000fe4000fffe0ff */
[----:B------:R-:W-:Y:S01]  /*18e0*/  UIADD3 UR8, UPT, UPT, UR8, 0x35800, URZ ;  /* 0x0003580008087890 */ /* 0x000fe2000fffe0ff */
[----:B------:R-:W-:Y:S01]  /*18f0*/  UTMALDG.2D.2CTA [UR4], [UR44], desc[URZ] ;  /* 0x0000ff042c0075b4 */ /* 0x000fe20008209000 */
[----:B------:R-:W-:Y:S02]  /*1900*/  @!UP0 USHF.L.U32 UR32, UR36, 0x1f, URZ ;  /* 0x0000001f24208899 */ /* 0x000fe400080006ff */
[----:B------:R-:W-:Y:S01]  /*1910*/  @!UP0 ULEA UR33, UR35, UR34, 0x3 ;  /* 0x0000002223218291 */ /* 0x000fe2000f8e18ff */
[----:B------:R-:W-:Y:S01]  /*1920*/  UMOV UR26, UR6 ;  /* 0x00000006001a7c82 */ /* 0x000fe20008000000 */
[----:B------:R-:W-:Y:S01]  /*1930*/  UMOV UR25, UR5 ;  /* 0x0000000500197c82 */ /* 0x000fe20008000000 */
[----:B------:R-:W-:Y:S01]  /*1940*/  UMOV UR17, UR5 ;  /* 0x0000000500117c82 */ /* 0x000fe20008000000 */
[----:B-1-3--:R-:W-:Y:S01]  /*1950*/  IMAD.U32 R0, RZ, RZ, UR32 ;  /* 0x00000020ff007e24 */ /* 0x00afe2000f8e00ff */
[----:B------:R-:W-:Y:S01]  /*1960*/  UMOV UR29, 0x30000 ;  /* 0x00030000001d7882 */ /* 0x000fe20000000000 */
[----:B------:R-:W-:Y:S01]  /*1970*/  UMOV UR12, UR20 ;  /* 0x00000014000c7c82 */ /* 0x000fe20008000000 */
[----:B------:R-:W-:Y:S01]  /*1980*/  UMOV UR13, UR28 ;  /* 0x0000001c000d7c82 */ /* 0x000fe20008000000 */
[----:B------:R-:W-:Y:S01]  /*1990*/  UMOV UR9, UR5 ;  /* 0x0000000500097c82 */ /* 0x000fe20008000000 */
[----:B------:R-:W-:Y:S01]  /*19a0*/  UTMALDG.3D.2CTA [UR24], [UR42], desc[URZ] ;  /* 0x0000ff182a0075b4 */ /* 0x000fe20008211000 */
[----:B------:R-:W-:-:S04]  /*19b0*/  UIADD3 UR32, UPT, UPT, UR20, 0x1, URZ ;  /* 0x0000000114207890 */ /* 0x000fc8000fffe0ff */
[----:B------:R-:W-:Y:S01]  /*19c0*/  UISETP.NE.AND UP0, UPT, UR32, 0x20, UPT ;  /* 0x000000202000788c */ /* 0x000fe2000bf05270 */
[----:B------:R1:W-:Y:S01]  /*19d0*/  UTMALDG.3D.2CTA [UR16], [UR40], desc[URZ] ;  /* 0x0000ff10280075b4 */ /* 0x0003e20008211000 */
[----:B------:R4:W-:Y:S01]  /*19e0*/  UTMALDG.4D.MULTICAST.2CTA [UR8], [UR38], UR29, desc[URZ] ;  /* 0x0000ff08260073b4 */ /* 0x0009e2000821981d */
[----:B------:R4:W3:Y:S01]  /*19f0*/  @!P0 SYNCS.PHASECHK.TRANS64.TRYWAIT P1, [UR33+0x30], R0 ;  /* 0x00003000ff0085a7 */ /* 0x0008e20008021121 */
[----:B-1----:R-:W-:-:S05]  /*1a00*/  UMOV UR20, UR32 ;  /* 0x0000002000147c82 */ /* 0x002fca0008000000 */
[----:B------:R-:W-:Y:S05]  /*1a10*/  BRA.U UP0, `(.L_x_31) ;  /* 0xfffffffd00447547 */ /* 0x000fea000b83ffff */
[----:B--2---:R-:W-:Y:S02]  /*1a20*/  LEA R3, R8, UR34, 0x3 ;  /* 0x0000002208037c11 */ /* 0x004fe4000f8e18ff */
[----:B------:R-:W-:-:S04]  /*1a30*/  SHF.L.U32 R4, R2, 0x1f, RZ ;  /* 0x0000001f02047819 */ /* 0x000fc800000006ff */
[----:B------:R-:W1:Y:S02]  /*1a40*/  SYNCS.PHASECHK.TRANS64.TRYWAIT P0, [R3+URZ+0x70], R4 ;  /* 0x00007004030075a7 */ /* 0x000e6400080011ff */
[----:B-1----:R-:W-:Y:S05]  /*1a50*/  @!P0 BRA `(.L_x_32) ;  /* 0x0000003c00548947 */ /* 0x002fea0003800000 */
.L_x_96:
[C---:B------:R-:W-:Y:S01]  /*1a60*/  LEA R4, R8.reuse, UR34, 0x4 ;  /* 0x0000002208047c11 */ /* 0x040fe2000f8e20ff */
[----:B------:R-:W-:Y:S02]  /*1a70*/  VIADD R8, R8, 0x1 ;  /* 0x0000000108087836 */ /* 0x000fe40000000000 */
[----:B----4-:R-:W-:-:S03]  /*1a80*/  IMAD.MOV.U32 R0, RZ, RZ, 0x1 ;  /* 0x00000001ff007424 */ /* 0x010fc600078e00ff */
[----:B-1----:R-:W1:Y:S01]  /*1a90*/  LDS.128 R4, [R4+0x37010] ;  /* 0x0370100004047984 */ /* 0x002e620000000c00 */
[C---:B---3--:R-:W-:Y:S01]  /*1aa0*/  ISETP.NE.AND P1, PT, R8.reuse, 0x2, PT ;  /* 0x000000020800780c */ /* 0x048fe20003f25270 */
[----:B------:R2:W-:Y:S06]  /*1ab0*/  MEMBAR.ALL.CTA ;  /* 0x0000000000007992 */ /* 0x0005ec0000008000 */
[----:B--2---:R-:W2:Y:S01]  /*1ac0*/  FENCE.VIEW.ASYNC.S ;  /* 0x00000000000073c6 */ /* 0x004ea20000000000 */
[----:B------:R-:W-:Y:S01]  /*1ad0*/  SEL R8, R8, RZ, P1 ;  /* 0x000000ff08087207 */ /* 0x000fe20000800000 */
[----:B--2---:R2:W-:Y:S01]  /*1ae0*/  SYNCS.ARRIVE.TRANS64.ART0 RZ, [R3+URZ+0x80], R0 ;  /* 0x0000800003ff79a7 */ /* 0x0045e200085000ff */
[----:B-1----:R-:W-:-:S02]  /*1af0*/  ISETP.NE.AND P0, PT, R7, 0x1, PT ;  /* 0x000000010700780c */ /* 0x002fc40003f05270 */
[----:B------:R-:W-:Y:S02]  /*1b00*/  R2UR UR5, R4 ;  /* 0x00000000040572ca */ /* 0x000fe400000e0000 */
[----:B------:R-:W-:Y:S02]  /*1b10*/  R2UR UR11, R5 ;  /* 0x00000000050b72ca */ /* 0x000fe400000e0000 */
[----:B------:R-:W-:Y:S02]  /*1b20*/  R2UR UR28, R6 ;  /* 0x00000000061c72ca */ /* 0x000fe400000e0000 */
[----:B--2---:R-:W-:-:S04]  /*1b30*/  SEL R3, RZ, 0x1, P1 ;  /* 0x00000001ff037807 */ /* 0x004fc80000800000 */
[----:B------:R-:W-:Y:S01]  /*1b40*/  LOP3.LUT R2, R2, R3, RZ, 0x3c, !PT ;  /* 0x0000000302027212 */ /* 0x000fe200078e3cff */
[----:B------:R-:W-:Y:S08]  /*1b50*/  @!P0 BRA `(.L_x_33) ;  /* 0xfffffff800848947 */ /* 0x000ff0000383ffff */
.L_x_27:
[----:B------:R-:W-:Y:S02]  /*1b60*/  UIADD3 UR4, UPT, UPT, UR35, 0x2, URZ ;  /* 0x0000000223047890 */ /* 0x000fe4000fffe0ff */
[----:B------:R-:W-:-:S04]  /*1b70*/  UISETP.NE.AND UP0, UPT, UR35, 0x5, UPT ;  /* 0x000000052300788c */ /* 0x000fc8000bf05270 */
[----:B------:R-:W-:-:S04]  /*1b80*/  USEL UR4, UR4, 0x1, UP0 ;  /* 0x0000000104047887 */ /* 0x000fc80008000000 */
[----:B------:R-:W-:Y:S02]  /*1b90*/  UIADD3 UR5, UPT, UPT, UR4, 0x1, URZ ;  /* 0x0000000104057890 */ /* 0x000fe4000fffe0ff */
[----:B------:R-:W-:-:S04]  /*1ba0*/  UISETP.NE.AND UP1, UPT, UR4, 0x6, UPT ;  /* 0x000000060400788c */ /* 0x000fc8000bf25270 */
[----:B------:R-:W-:Y:S02]  /*1bb0*/  USEL UR5, UR5, 0x1, UP1 ;  /* 0x0000000105057887 */ /* 0x000fe40008800000 */
[----:B------:R-:W-:Y:S02]  /*1bc0*/  UISETP.EQ.XOR UP1, UPT, UR35, 0x5, !UP1 ;  /* 0x000000052300788c */ /* 0x000fe4000cf22a70 */
[----:B------:R-:W-:Y:S02]  /*1bd0*/  UIADD3 UR4, UPT, UPT, UR5, 0x1, URZ ;  /* 0x0000000105047890 */ /* 0x000fe4000fffe0ff */
[----:B------:R-:W-:Y:S02]  /*1be0*/  UISETP.NE.AND UP0, UPT, UR5, 0x6, UPT ;  /* 0x000000060500788c */ /* 0x000fe4000bf05270 */
[----:B------:R-:W-:Y:S02]  /*1bf0*/  UISETP.EQ.XOR UP1, UPT, UR5, 0x6, UP1 ;  /* 0x000000060500788c */ /* 0x000fe40008f22a70 */
[----:B------:R-:W-:-:S04]  /*1c00*/  USEL UR4, UR4, 0x1, UP0 ;  /* 0x0000000104047887 */ /* 0x000fc80008000000 */
[----:B------:R-:W-:Y:S02]  /*1c10*/  UIADD3 UR5, UPT, UPT, UR4, 0x1, URZ ;  /* 0x0000000104057890 */ /* 0x000fe4000fffe0ff */
[----:B------:R-:W-:Y:S02]  /*1c20*/  UISETP.NE.AND UP0, UPT, UR4, 0x6, UPT ;  /* 0x000000060400788c */ /* 0x000fe4000bf05270 */
[----:B------:R-:W-:Y:S02]  /*1c30*/  UISETP.EQ.XOR UP1, UPT, UR4, 0x6, UP1 ;  /* 0x000000060400788c */ /* 0x000fe40008f22a70 */
[----:B------:R-:W-:-:S04]  /*1c40*/  USEL UR5, UR5, 0x1, UP0 ;  /* 0x0000000105057887 */ /* 0x000fc80008000000 */
[----:B------:R-:W-:Y:S02]  /*1c50*/  UISETP.EQ.XOR UP1, UPT, UR5, 0x6, UP1 ;  /* 0x000000060500788c */ /* 0x000fe40008f22a70 */
[----:B------:R-:W-:Y:S02]  /*1c60*/  UISETP.NE.AND UP0, UPT, UR5, 0x6, UPT ;  /* 0x000000060500788c */ /* 0x000fe4000bf05270 */
[----:B------:R-:W-:Y:S02]  /*1c70*/  USEL UR4, URZ, 0x1, !UP1 ;  /* 0x00000001ff047887 */ /* 0x000fe4000c800000 */
[----:B------:R-:W-:Y:S02]  /*1c80*/  USEL UR5, UR5, URZ, UP0 ;  /* 0x000000ff05057287 */ /* 0x000fe40008000000 */
[----:B------:R-:W-:Y:S02]  /*1c90*/  ULOP3.LUT UR4, UR36, UR4, URZ, 0x3c, !UPT ;  /* 0x0000000424047292 */ /* 0x000fe4000f8e3cff */
[----:B------:R-:W-:-:S02]  /*1ca0*/  ULEA UR5, UR5, UR34, 0x3 ;  /* 0x0000002205057291 */ /* 0x000fc4000f8e18ff */
[----:B------:R-:W-:Y:S02]  /*1cb0*/  USHF.L.U32 UR4, UR4, 0x1f, URZ ;  /* 0x0000001f04047899 */ /* 0x000fe400080006ff */
[----:B------:R-:W-:-:S04]  /*1cc0*/  UISETP.NE.AND UP0, UPT, UR23, URZ, UPT ;  /* 0x000000ff1700728c */ /* 0x000fc8000bf05270 */
[----:B------:R-:W-:-:S04]  /*1cd0*/  MOV R0, UR4 ;  /* 0x0000000400007c02 */ /* 0x000fc80008000f00 */
[----:B------:R-:W3:Y:S02]  /*1ce0*/  SYNCS.PHASECHK.TRANS64.TRYWAIT P0, [UR5+0x30], R0 ;  /* 0x00003000ff0075a7 */ /* 0x000ee40008001105 */
[----:B---3--:R-:W-:Y:S05]  /*1cf0*/  @!P0 BRA `(.L_x_34) ;  /* 0x0000003800c48947 */ /* 0x008fea0003800000 */
.L_x_98:
[----:B------:R-:W-:Y:S05]  /*1d00*/  BRA.U UP0, `(.L_x_25) ;  /* 0x00000001000c7547 */ /* 0x000fea000b800000 */
[----:B------:R-:W-:-:S13]  /*1d10*/  ELECT P0, URZ, PT ;  /* 0x0000000000ff782f */ /* 0x000fda0003800000 */
[----:B--2---:R-:W-:-:S04]  /*1d20*/  @P0 MOV R0, 0x10c00 ;  /* 0x00010c0000000802 */ /* 0x004fc80000000f00 */
[----:B------:R3:W-:Y:S03]  /*1d30*/  @P0 SYNCS.ARRIVE.TRANS64 RZ, [UR5], R0 ;  /* 0x00000000ffff09a7 */ /* 0x0007e60008000005 */
.L_x_25:
[----:B------:R-:W-:-:S13]  /*1d40*/  ISETP.NE.AND P0, PT, R122, 0x4, PT ;  /* 0x000000047a00780c */ /* 0x000fda0003f05270 */
[----:B------:R-:W-:Y:S05]  /*1d50*/  @P0 BRA `(.L_x_35) ;  /* 0x0000000c00280947 */ /* 0x000fea0003800000 */
[----:B------:R-:W4:Y:S01]  /*1d60*/  S2UR UR12, SR_CgaCtaId ;  /* 0x00000000000c79c3 */ /* 0x000f220000008800 */
[----:B------:R-:W-:Y:S01]  /*1d70*/  NOP ;  /* 0x0000000000007918 */ /* 0x000fe20000000000 */
[----:B------:R-:W-:Y:S02]  /*1d80*/  UMOV UR4, 0x400 ;  /* 0x0000040000047882 */ /* 0x000fe40000000000 */
[----:B----4-:R-:W-:-:S04]  /*1d90*/  ULEA UR12, UR12, UR4, 0x18 ;  /* 0x000000040c0c7291 */ /* 0x010fc8000f8ec0ff */
[----:B------:R-:W-:Y:S06]  /*1da0*/  BAR.SYNC.DEFER_BLOCKING 0x3, 0xa0 ;  /* 0x00c2800000007b1d */ /* 0x000fec0000010000 */
[----:B--23--:R-:W2:Y:S01]  /*1db0*/  LDS R0, [UR12+0x98] ;  /* 0x0000980cff007984 */ /* 0x00cea20008000800 */
[----:B------:R-:W3:Y:S02]  /*1dc0*/  SYNCS.PHASECHK.TRANS64.TRYWAIT P0, [UR12+0x70], RZ ;  /* 0x000070ffff0075a7 */ /* 0x000ee4000800110c */
[----:B--23--:R-:W-:Y:S05]  /*1dd0*/  @!P0 BRA `(.L_x_36) ;  /* 0x0000003800ac8947 */ /* 0x00cfea0003800000 */
.L_x_100:
[----:B------:R-:W3:Y:S01]  /*1de0*/  LDS R3, [UR12+0x3701c] ;  /* 0x03701c0cff037984 */ /* 0x000ee20008000800 */
[----:B--2---:R-:W-:Y:S01]  /*1df0*/  IMAD.MOV.U32 R2, RZ, RZ, 0x1 ;  /* 0x00000001ff027424 */ /* 0x004fe200078e00ff */
[----:B------:R-:W-:Y:S01]  /*1e00*/  R2UR UR36, R0 ;  /* 0x00000000002472ca */ /* 0x000fe200000e0000 */
[----:B------:R-:W-:Y:S01]  /*1e10*/  UMOV UR34, 0x1 ;  /* 0x0000000100227882 */ /* 0x000fe20000000000 */
[----:B------:R2:W-:Y:S06]  /*1e20*/  MEMBAR.ALL.CTA ;  /* 0x0000000000007992 */ /* 0x0005ec0000008000 */
[----:B--2---:R-:W2:Y:S01]  /*1e30*/  FENCE.VIEW.ASYNC.S ;  /* 0x00000000000073c6 */ /* 0x004ea20000000000 */
[----:B------:R-:W-:Y:S01]  /*1e40*/  UMOV UR35, 0x1 ;  /* 0x0000000100237882 */ /* 0x000fe20000000000 */
[----:B--2---:R2:W-:Y:S01]  /*1e50*/  SYNCS.ARRIVE.TRANS64.ART0 RZ, [UR12+0x80], R2 ;  /* 0x00008002ffff79a7 */ /* 0x0045e2000850000c */
[----:B---3--:R-:W-:-:S13]  /*1e60*/  ISETP.NE.AND P0, PT, R3, 0x1, PT ;  /* 0x000000010300780c */ /* 0x008fda0003f05270 */
[----:B--2---:R-:W-:Y:S05]  /*1e70*/  @P0 BRA `(.L_x_37) ;  /* 0x0000000800a40947 */ /* 0x004fea0003800000 */
[----:B------:R-:W-:Y:S01]  /*1e80*/  UIADD3 UR4, UPT, UPT, UR36, -0x3ffffe30, URZ ;  /* 0xc00001d024047890 */ /* 0x000fe2000fffe0ff */
[----:B------:R-:W-:Y:S01]  /*1e90*/  HFMA2 R5, -RZ, RZ, 0, 5.9604644775390625e-08 ;  /* 0x00000001ff057431 */ /* 0x000fe200000001ff */
[----:B------:R-:W-:Y:S01]  /*1ea0*/  UIADD3 UR10, UPT, UPT, UR36, 0x1d0, URZ ;  /* 0x000001d0240a7890 */ /* 0x000fe2000fffe0ff */
[----:B------:R-:W-:Y:S01]  /*1eb0*/  MOV R4, RZ ;  /* 0x000000ff00047202 */ /* 0x000fe20000000f00 */
[----:B-1----:R-:W-:Y:S02]  /*1ec0*/  UIADD3 UR8, UPT, UPT, UR36, 0x400001d0, URZ ;  /* 0x400001d024087890 */ /* 0x002fe4000fffe0ff */
[----:B------:R-:W-:Y:S02]  /*1ed0*/  UIADD3 UR6, UPT, UPT, UR36, -0x7ffffe30, URZ ;  /* 0x800001d024067890 */ /* 0x000fe4000fffe0ff */
[----:B------:R-:W-:Y:S02]  /*1ee0*/  UIADD3 UR5, UPT, UPT, UR36, -0x3ffffe20, URZ ;  /* 0xc00001e024057890 */ /* 0x000fe4000fffe0ff */
[----:B------:R-:W-:Y:S01]  /*1ef0*/  USHF.R.U32.HI UR16, URZ, 0x1, UR4 ;  /* 0x00000001ff107899 */ /* 0x000fe20008011604 */
[----:B------:R-:W-:Y:S01]  /*1f00*/  UMOV UR38, 0x10c02000 ;  /* 0x10c0200000267882 */ /* 0x000fe20000000000 */
[----:B------:R-:W-:-:S02]  /*1f10*/  UIADD3 UR11, UPT, UPT, UR36, 0x1e0, URZ ;  /* 0x000001e0240b7890 */ /* 0x000fc4000fffe0ff */
[----:B------:R-:W-:Y:S02]  /*1f20*/  UIADD3 UR9, UPT, UPT, UR36, 0x400001e0, URZ ;  /* 0x400001e024097890 */ /* 0x000fe4000fffe0ff */
[----:B------:R-:W-:Y:S02]  /*1f30*/  UIADD3 UR7, UPT, UPT, UR36, -0x7ffffe20, URZ ;  /* 0x800001e024077890 */ /* 0x000fe4000fffe0ff */
[----:B------:R-:W-:Y:S02]  /*1f40*/  USHF.R.U32.HI UR33, URZ, 0x1, UR10 ;  /* 0x00000001ff217899 */ /* 0x000fe4000801160a */
[----:B------:R-:W-:Y:S02]  /*1f50*/  USHF.R.U32.HI UR29, URZ, 0x1, UR8 ;  /* 0x00000001ff1d7899 */ /* 0x000fe40008011608 */
[----:B------:R-:W-:Y:S02]  /*1f60*/  USHF.R.U32.HI UR25, URZ, 0x1, UR6 ;  /* 0x00000001ff197899 */ /* 0x000fe40008011606 */
[----:B------:R-:W-:-:S02]  /*1f70*/  UIADD3 UR18, UPT, UPT, UR12, 0x35800, URZ ;  /* 0x000358000c127890 */ /* 0x000fc4000fffe0ff */
[----:B------:R-:W-:Y:S02]  /*1f80*/  UIADD3 UR19, UPT, UPT, UR12, 0x34c00, URZ ;  /* 0x00034c000c137890 */ /* 0x000fe4000fffe0ff */
[----:B------:R-:W-:Y:S02]  /*1f90*/  UIADD3 UR20, UPT, UPT, UR12, 0x4c00, URZ ;  /* 0x00004c000c147890 */ /* 0x000fe4000fffe0ff */
[----:B------:R-:W-:Y:S02]  /*1fa0*/  UIADD3 UR24, UPT, UPT, UR12, 0x1cc00, URZ ;  /* 0x0001cc000c187890 */ /* 0x000fe4000fffe0ff */
[----:B------:R-:W-:Y:S02]  /*1fb0*/  ULOP3.LUT UR37, UR15, 0x1, URZ, 0x3c, !UPT ;  /* 0x000000010f257892 */ /* 0x000fe4000f8e3cff */
[----:B------:R-:W-:Y:S02]  /*1fc0*/  USEL UR35, URZ, 0x4000, UP6 ;  /* 0x00004000ff237887 */ /* 0x000fe4000b000000 */
[----:B------:R-:W-:-:S02]  /*1fd0*/  USHF.R.U32.HI UR13, URZ, 0x1a, UR5 ;  /* 0x0000001aff0d7899 */ /* 0x000fc40008011605 */
[----:B------:R-:W-:Y:S02]  /*1fe0*/  USEL UR38, UR38, 0x10c00000, !UP5 ;  /* 0x10c0000026267887 */ /* 0x000fe4000e800000 */
[----:B------:R-:W-:Y:S02]  /*1ff0*/  ULOP3.LUT UR16, UR16, 0x60000000, URZ, 0xc0, !UPT ;  /* 0x6000000010107892 */ /* 0x000fe4000f8ec0ff */
[----:B------:R-:W-:Y:S02]  /*2000*/  USHF.R.U32.HI UR32, URZ, 0x1a, UR11 ;  /* 0x0000001aff207899 */ /* 0x000fe4000801160b */
[----:B------:R-:W-:Y:S02]  /*2010*/  USHF.R.U32.HI UR28, URZ, 0x1a, UR9 ;  /* 0x0000001aff1c7899 */ /* 0x000fe40008011609 */
[----:B------:R-:W-:Y:S02]  /*2020*/  USHF.R.U32.HI UR17, URZ, 0x1a, UR7 ;  /* 0x0000001aff117899 */ /* 0x000fe40008011607 */
[----:B------:R-:W-:-:S02]  /*2030*/  ULOP3.LUT UR33, UR33, 0x60000000, URZ, 0xc0, !UPT ;  /* 0x6000000021217892 */ /* 0x000fc4000f8ec0ff */
[----:B------:R-:W-:Y:S02]  /*2040*/  ULOP3.LUT UR29, UR29, 0x60000000, URZ, 0xc0, !UPT ;  /* 0x600000001d1d7892 */ /* 0x000fe4000f8ec0ff */
[----:B------:R-:W-:Y:S02]  /*2050*/  ULOP3.LUT UR25, UR25, 0x60000000, URZ, 0xc0, !UPT ;  /* 0x6000000019197892 */ /* 0x000fe4000f8ec0ff */
[----:B------:R-:W-:Y:S02]  /*2060*/  USHF.L.U32 UR27, UR34, UR15, URZ ;  /* 0x0000000f221b7299 */ /* 0x000fe400080006ff */
[----:B------:R-:W-:Y:S02]  /*2070*/  USHF.R.U32.HI UR18, URZ, 0x4, UR18 ;  /* 0x00000004ff127899 */ /* 0x000fe40008011612 */
[----:B------:R-:W-:Y:S02]  /*2080*/  USHF.R.U32.HI UR19, URZ, 0x4, UR19 ;  /* 0x00000004ff137899 */ /* 0x000fe40008011613 */
[----:B------:R-:W-:-:S02]  /*2090*/  USHF.R.U32.HI UR20, URZ, 0x4, UR20 ;  /* 0x00000004ff147899 */ /* 0x000fc40008011614 */
[----:B------:R-:W-:Y:S02]  /*20a0*/  USHF.R.U32.HI UR24, URZ, 0x4, UR24 ;  /* 0x00000004ff187899 */ /* 0x000fe40008011618 */
[----:B------:R-:W-:Y:S02]  /*20b0*/  USHF.L.U32 UR34, UR34, UR37, URZ ;  /* 0x0000002522227299 */ /* 0x000fe400080006ff */
[----:B------:R-:W-:Y:S02]  /*20c0*/  UIADD3 UR38, UPT, UPT, UR35, UR38, URZ ;  /* 0x0000002623267290 */ /* 0x000fe4000fffe0ff */
[----:B------:R-:W-:Y:S02]  /*20d0*/  ULOP3.LUT UR13, UR16, 0x30, UR13, 0xf8, !UPT ;  /* 0x00000030100d7892 */ /* 0x000fe4000f8ef80d */
[----:B------:R-:W-:Y:S02]  /*20e0*/  ULOP3.LUT UR32, UR33, 0x30, UR32, 0xf8, !UPT ;  /* 0x0000003021207892 */ /* 0x000fe4000f8ef820 */
[----:B------:R-:W-:-:S02]  /*20f0*/  ULOP3.LUT UR28, UR29, 0x30, UR28, 0xf8, !UPT ;  /* 0x000000301d1c7892 */ /* 0x000fc4000f8ef81c */
[----:B------:R-:W-:Y:S02]  /*2100*/  ULOP3.LUT UR17, UR25, 0x30, UR17, 0xf8, !UPT ;  /* 0x0000003019117892 */ /* 0x000fe4000f8ef811 */
[----:B------:R-:W-:Y:S02]  /*2110*/  ULOP3.LUT UR18, UR18, 0x3fc0, URZ, 0xc0, !UPT ;  /* 0x00003fc012127892 */ /* 0x000fe4000f8ec0ff */
[----:B------:R-:W-:Y:S02]  /*2120*/  ULOP3.LUT UR19, UR19, 0x3fc0, URZ, 0xc0, !UPT ;  /* 0x00003fc013137892 */ /* 0x000fe4000f8ec0ff */
[----:B------:R-:W-:Y:S02]  /*2130*/  ULOP3.LUT UR20, UR20, 0x3fc0, URZ, 0xc0, !UPT ;  /* 0x00003fc014147892 */ /* 0x000fe4000f8ec0ff */
[----:B------:R-:W-:Y:S02]  /*2140*/  ULOP3.LUT UR24, UR24, 0x3fc0, URZ, 0xc0, !UPT ;  /* 0x00003fc018187892 */ /* 0x000fe4000f8ec0ff */
[----:B------:R-:W-:-:S02]  /*2150*/  ULOP3.LUT UR27, UR34, 0xffff, UR27, 0xc8, !UPT ;  /* 0x0000ffff221b7892 */ /* 0x000fc4000f8ec81b */
[----:B------:R-:W-:Y:S02]  /*2160*/  ULOP3.LUT UR51, UR32, UR38, URZ, 0xfc, !UPT ;  /* 0x0000002620337292 */ /* 0x000fe4000f8efcff */
[----:B------:R-:W-:Y:S02]  /*2170*/  ULOP3.LUT UR45, UR28, UR38, URZ, 0xfc, !UPT ;  /* 0x000000261c2d7292 */ /* 0x000fe4000f8efcff */
[----:B------:R-:W-:Y:S02]  /*2180*/  ULOP3.LUT UR41, UR17, UR38, URZ, 0xfc, !UPT ;  /* 0x0000002611297292 */ /* 0x000fe4000f8efcff */
[----:B------:R-:W-:Y:S02]  /*2190*/  ULOP3.LUT UR39, UR13, UR38, URZ, 0xfc, !UPT ;  /* 0x000000260d277292 */ /* 0x000fe4000f8efcff */
[----:B------:R-:W-:Y:S02]  /*21a0*/  UISETP.NE.AND UP0, UPT, UR23, URZ, UPT ;  /* 0x000000ff1700728c */ /* 0x000fe4000bf05270 */
[----:B------:R-:W-:-:S02]  /*21b0*/  UIADD3 UR26, UPT, UPT, UR12, 0x60, URZ ;  /* 0x000000600c1a7890 */ /* 0x000fc4000fffe0ff */
[----:B------:R-:W-:Y:S02]  /*21c0*/  ULOP3.LUT UR18, UR18, 0x10000, URZ, 0xfc, !UPT ;  /* 0x0001000012127892 */ /* 0x000fe4000f8efcff */
[----:B------:R-:W-:Y:S02]  /*21d0*/  ULOP3.LUT UR19, UR19, 0x10000, URZ, 0xfc, !UPT ;  /* 0x0001000013137892 */ /* 0x000fe4000f8efcff */
[----:B------:R-:W-:Y:S02]  /*21e0*/  ULOP3.LUT UR20, UR20, 0x10000, URZ, 0xfc, !UPT ;  /* 0x0001000014147892 */ /* 0x000fe4000f8efcff */
[----:B------:R-:W-:Y:S02]  /*21f0*/  ULOP3.LUT UR24, UR24, 0x10000, URZ, 0xfc, !UPT ;  /* 0x0001000018187892 */ /* 0x000fe4000f8efcff */
[----:B------:R-:W-:Y:S01]  /*2200*/  UISETP.NE.AND UP1, UPT, UR23, URZ, UPT ;  /* 0x000000ff1700728c */ /* 0x000fe2000bf25270 */
[----:B------:R-:W-:Y:S01]  /*2210*/  UMOV UR13, 0x1 ;  /* 0x00000001000d7882 */ /* 0x000fe20000000000 */
[----:B------:R-:W-:Y:S01]  /*2220*/  UMOV UR34, URZ ;  /* 0x000000ff00227c82 */ /* 0x000fe20008000000 */
[----:B------:R-:W-:Y:S01]  /*2230*/  UMOV UR33, URZ ;  /* 0x000000ff00217c82 */ /* 0x000fe20008000000 */
[----:B------:R-:W-:Y:S01]  /*2240*/  UMOV UR50, URZ ;  /* 0x000000ff00327c82 */ /* 0x000fe20008000000 */
[----:B------:R-:W-:Y:S01]  /*2250*/  UMOV UR44, URZ ;  /* 0x000000ff002c7c82 */ /* 0x000fe20008000000 */
[----:B------:R-:W-:Y:S01]  /*2260*/  UMOV UR40, URZ ;  /* 0x000000ff00287c82 */ /* 0x000fe20008000000 */
[----:B------:R-:W-:-:S05]  /*2270*/  UMOV UR38, URZ ;  /* 0x000000ff00267c82 */ /* 0x000fca0008000000 */
.L_x_46:
[----:B------:R-:W-:Y:S01]  /*2280*/  PLOP3.LUT P0, PT, PT, PT, UP0, 0x80, 0x8 ;  /* 0x000000000008781c */ /* 0x000fe20003f0f008 */
[----:B--2---:R-:W-:Y:S01]  /*2290*/  @!UP0 USHF.L.U32 UR17, UR34, 0x1f, URZ ;  /* 0x0000001f22118899 */ /* 0x004fe200080006ff */
[----:B----4-:R-:W-:Y:S01]  /*22a0*/  PLOP3.LUT P3, PT, PT, PT, PT, 0x80, 0x8 ;  /* 0x000000000008781c */ /* 0x010fe20003f6f070 */
[----:B------:R-:W-:Y:S01]  /*22b0*/  @!UP0 ULEA UR25, UR33, UR12, 0x3 ;  /* 0x0000000c21198291 */ /* 0x000fe2000f8e18ff */
[----:B------:R-:W-:Y:S01]  /*22c0*/  PLOP3.LUT P2, PT, PT, PT, PT, 0x8, 0x80 ;  /* 0x000000000080781c */ /* 0x000fe20003f4e170 */
[----:B------:R-:W-:Y:S02]  /*22d0*/  @!UP0 USHF.L.U32 UR16, UR13, 0x1f, URZ ;  /* 0x0000001f0d108899 */ /* 0x000fe400080006ff */
[----:B------:R-:W-:Y:S01]  /*22e0*/  IMAD.U32 R2, RZ, RZ, UR17 ;  /* 0x00000011ff027e24 */ /* 0x000fe2000f8e00ff */
[----:B------:R-:W-:Y:S02]  /*22f0*/  ULOP3.LUT UR35, UR13, 0x1, URZ, 0x3c, !UPT ;  /* 0x000000010d237892 */ /* 0x000fe4000f8e3cff */
[----:B------:R-:W-:Y:S01]  /*2300*/  UPLOP3.LUT UP4, UPT, UPT, UPT, UPT, 0x40, 0x4 ;  /* 0x000000000004789c */ /* 0x000fe20003f8e870 */
[----:B------:R-:W-:Y:S01]  /*2310*/  IMAD.U32 R0, RZ, RZ, UR16 ;  /* 0x00000010ff007e24 */ /* 0x000fe2000f8e00ff */
[----:B------:R-:W-:-:S02]  /*2320*/  UIMAD UR17, UR35, 0xd0, UR36 ;  /* 0x000000d0231178a4 */ /* 0x000fc4000f8e0224 */
[----:B------:R1:W2:Y:S01]  /*2330*/  @!P0 SYNCS.PHASECHK.TRANS64.TRYWAIT P3, [UR25], R2 ;  /* 0x00000002ff0085a7 */ /* 0x0002a20008061119 */
[----:B------:R-:W3:Y:S02]  /*2340*/  @!P0 SYNCS.PHASECHK.TRANS64.TRYWAIT P1, [UR12+0x68], R0 ;  /* 0x00006800ff0085a7 */ /* 0x000ee4000802110c */
[----:B---3--:R-:W-:-:S13]  /*2350*/  @!P0 PLOP3.LUT P2, PT, P1, PT, PT, 0x8, 0x80 ;  /* 0x000000000080881c */ /* 0x008fda0000f4e170 */
[----:B-12---:R-:W-:Y:S05]  /*2360*/  @!P2 BRA `(.L_x_38) ;  /* 0x000000000010a947 */ /* 0x006fea0003800000 */
[----:B------:R-:W-:-:S06]  /*2370*/  USHF.L.U32 UR13, UR13, 0x1f, URZ ;  /* 0x0000001f0d0d7899 */ /* 0x000fcc00080006ff */
[----:B------:R-:W-:-:S04]  /*2380*/  MOV R0, UR13 ;  /* 0x0000000d00007c02 */ /* 0x000fc80008000f00 */
[----:B------:R-:W1:Y:S02]  /*2390*/  SYNCS.PHASECHK.TRANS64.TRYWAIT P0, [UR12+0x68], R0 ;  /* 0x00006800ff0075a7 */ /* 0x000e64000800110c */
[----:B-1----:R-:W-:Y:S05]  /*23a0*/  @!P0 BRA `(.L_x_39) ;  /* 0x0000003400508947 */ /* 0x002fea0003800000 */
.L_x_38:
[----:B------:R-:W-:Y:S01]  /*23b0*/  UMOV UR29, URZ ;  /* 0x000000ff001d7c82 */ /* 0x000fe20008000000 */
.L_x_43:
[----:B--234-:R-:W-:Y:S05]  /*23c0*/  BRA.U UP0, `(.L_x_40) ;  /* 0x0000000100ac7547 */ /* 0x01cfea000b800000 */
[----:B------:R-:W-:Y:S02]  /*23d0*/  USHF.L.U32 UR25, UR33, 0xa, URZ ;  /* 0x0000000a21197899 */ /* 0x000fe400080006ff */
[----:B------:R-:W-:Y:S02]  /*23e0*/  ULEA UR58, UR33, UR18, 0x6 ;  /* 0x00000012213a7291 */ /* 0x000fe4000f8e30ff */
[----:B------:R-:W-:Y:S02]  /*23f0*/  UIADD3 UR16, UPT, UPT, UR25, 0x6, URZ ;  /* 0x0000000619107890 */ /* 0x000fe4000fffe0ff */
[----:B------:R-:W-:Y:S02]  /*2400*/  ULEA UR13, UR33, UR12, 0x3 ;  /* 0x0000000c210d7291 */ /* 0x000fe4000f8e18ff */
[----:B------:R-:W-:Y:S02]  /*2410*/  UIADD3 UR32, UPT, UPT, UR16, UR24, URZ ;  /* 0x0000001810207290 */ /* 0x000fe4000fffe0ff */
[----:B------:R-:W-:Y:S02]  /*2420*/  ULEA UR60, UR33, UR19, 0x5 ;  /* 0x00000013213c7291 */ /* 0x000fe4000f8e28ff */
[----:B------:R-:W-:Y:S02]  /*2430*/  UIADD3 UR56, UPT, UPT, UR58, 0x20, URZ ;  /* 0x000000203a387890 */ /* 0x000fe4000fffe0ff */
[----:B------:R-:W-:Y:S02]  /*2440*/  UIADD3 UR54, UPT, UPT, UR25, UR24, URZ ;  /* 0x0000001819367290 */ /* 0x000fe4000fffe0ff */
[----:B------:R-:W-:Y:S02]  /*2450*/  UIADD3 UR52, UPT, UPT, UR25, UR20, URZ ;  /* 0x0000001419347290 */ /* 0x000fe4000fffe0ff */
[----:B------:R-:W-:Y:S02]  /*2460*/  UIADD3 UR48, UPT, UPT, UR24, 0x2, UR25 ;  /* 0x0000000218307890 */ /* 0x000fe4000fffe019 */
[----:B------:R-:W-:Y:S02]  /*2470*/  UIADD3 UR46, UPT, UPT, UR20, 0x2, UR25 ;  /* 0x00000002142e7890 */ /* 0x000fe4000fffe019 */
[----:B------:R-:W-:Y:S02]  /*2480*/  UIADD3 UR42, UPT, UPT, UR24, 0x4, UR25 ;  /* 0x00000004182a7890 */ /* 0x000fe4000fffe019 */
[----:B------:R-:W-:Y:S02]  /*2490*/  UIADD3 UR62, UPT, UPT, UR20, 0x4, UR25 ;  /* 0x00000004143e7890 */ /* 0x000fe4000fffe019 */
[----:B------:R-:W-:Y:S02]  /*24a0*/  UIADD3 UR28, UPT, UPT, UR13, 0x30, URZ ;  /* 0x000000300d1c7890 */ /* 0x000fe4000fffe0ff */
[----:B------:R-:W-:Y:S01]  /*24b0*/  UIADD3 UR16, UPT, UPT, UR16, UR20, URZ ;  /* 0x0000001410107290 */ /* 0x000fe2000fffe0ff */
[----:B------:R-:W-:Y:S01]  /*24c0*/  UMOV UR61, 0x4008 ;  /* 0x00004008003d7882 */ /* 0x000fe20000000000 */
        /* <DEDUP_REMOVED lines=8> */
[----:B------:R-:W-:Y:S05]  /*2550*/  @P3 BRA `(.L_x_41) ;  /* 0x0000000000103947 */ /* 0x000fea0003800000 */
[----:B------:R-:W-:Y:S06]  /*2560*/  USHF.L.U32 UR25, UR34, 0x1f, URZ ;  /* 0x0000001f22197899 */ /* 0x000fec00080006ff */
[----:B-1----:R-:W-:Y:S04]  /*2570*/  MOV R0, UR25 ;  /* 0x0000001900007c02 */ /* 0x002fe80008000f00 */
[----:B------:R-:W1:Y:S02]  /*2580*/  SYNCS.PHASECHK.TRANS64.TRYWAIT P0, [UR13], R0 ;  /* 0x00000000ff0075a7 */ /* 0x000e64000800110d */
[----:B-1----:R-:W-:Y:S05]  /*2590*/  @!P0 BRA `(.L_x_42) ;  /* 0x0000003000f48947 */ /* 0x002fea0003800000 */
.L_x_41:
[----:B------:R2:W-:Y:S01]  /*25a0*/  UTCCP.T.S.2CTA.4x32dp128bit tmem[UR36+0x1d0], gdesc[UR60] ;  /* 0x0001d03c240079e7 */ /* 0x0005e20009300000 */
[----:B------:R2:W-:Y:S01]  /*25b0*/  UTCCP.T.S.2CTA.4x32dp128bit tmem[UR36+0x1e0], gdesc[UR58] ;  /* 0x0001e03a240079e7 */ /* 0x0005e20009300000 */
[----:B------:R2:W-:Y:S01]  /*25c0*/  UTCCP.T.S.2CTA.4x32dp128bit tmem[UR36+0x1e4], gdesc[UR56] ;  /* 0x0001e438240079e7 */ /* 0x0005e20009300000 */
[----:B------:R2:W-:Y:S01]  /*25d0*/  UTCQMMA.2CTA gdesc[UR52], gdesc[UR54], tmem[UR17], tmem[UR50], idesc[UR51], tmem[UR10], UP4 ;  /* 0x000a323634007dea */ /* 0x0005e2000a200311 */
[----:B------:R-:W-:Y:S01]  /*25e0*/  UPLOP3.LUT UP4, UPT, UPT, UPT, UPT, 0x80, 0x8 ;  /* 0x000000000008789c */ /* 0x000fe20003f8f070 */
[----:B------:R2:W-:Y:S01]  /*25f0*/  UTCQMMA.2CTA gdesc[UR46], gdesc[UR48], tmem[UR17], tmem[UR44], idesc[UR45], tmem[UR8], UPT ;  /* 0x00082c302e007dea */ /* 0x0005e2000ba00311 */
[----:B------:R2:W-:Y:S01]  /*2600*/  UTCQMMA.2CTA gdesc[UR62], gdesc[UR42], tmem[UR17], tmem[UR40], idesc[UR41], tmem[UR6], UPT ;  /* 0x0006282a3e007dea */ /* 0x0005e2000ba00311 */
[----:B------:R-:W-:Y:S01]  /*2610*/  UMOV UR64, UR32 ;  /* 0x0000002000407c82 */ /* 0x000fe20008000000 */
[----:B------:R-:W-:Y:S01]  /*2620*/  UMOV UR65, 0x40004040 ;  /* 0x4000404000417882 */ /* 0x000fe20000000000 */
[----:B------:R-:W-:Y:S01]  /*2630*/  UMOV UR66, UR16 ;  /* 0x0000001000427c82 */ /* 0x000fe20008000000 */
[----:B------:R-:W-:Y:S02]  /*2640*/  UMOV UR67, 0x40004040 ;  /* 0x4000404000437882 */ /* 0x000fe40000000000 */
[----:B------:R2:W-:Y:S01]  /*2650*/  UTCQMMA.2CTA gdesc[UR66], gdesc[UR64], tmem[UR17], tmem[UR38], idesc[UR39], tmem[UR4], UPT ;  /* 0x0004264042007dea */ /* 0x0005e2000ba00311 */
[----:B------:R2:W-:Y:S01]  /*2660*/  UTCBAR.2CTA.MULTICAST [UR28], URZ, UR27 ;  /* 0x000000ff1c0073e9 */ /* 0x0005e2000820081b */
[----:B------:R-:W-:Y:S01]  /*2670*/  NOP ;  /* 0x0000000000007918 */ /* 0x000fe20000000000 */
.L_x_40:
[----:B------:R-:W-:Y:S01]  /*2680*/  UIADD3 UR33, UPT, UPT, UR33, 0x1, URZ ;  /* 0x0000000121217890 */ /* 0x000fe2000fffe0ff */
[----:B------:R-:W-:Y:S01]  /*2690*/  PLOP3.LUT P3, PT, PT, PT, PT, 0x80, 0x8 ;  /* 0x000000000008781c */ /* 0x000fe20003f6f070 */
[----:B------:R-:W-:Y:S02]  /*26a0*/  UISETP.GT.U32.AND UP3, UPT, UR29, 0x1e, UPT ;  /* 0x0000001e1d00788c */ /* 0x000fe4000bf64070 */
[----:B------:R-:W-:Y:S02]  /*26b0*/  UISETP.NE.AND UP2, UPT, UR33, 0x6, UPT ;  /* 0x000000062100788c */ /* 0x000fe4000bf45270 */
[----:B------:R-:W-:Y:S02]  /*26c0*/  UISETP.NE.OR UP3, UPT, UR23, URZ, UP3 ;  /* 0x000000ff1700728c */ /* 0x000fe40009f65670 */
[----:B------:R-:W-:Y:S02]  /*26d0*/  USEL UR13, URZ, 0x1, UP2 ;  /* 0x00000001ff0d7887 */ /* 0x000fe40009000000 */
[----:B------:R-:W-:Y:S02]  /*26e0*/  USEL UR33, UR33, URZ, UP2 ;  /* 0x000000ff21217287 */ /* 0x000fe40009000000 */
[----:B------:R-:W-:Y:S01]  /*26f0*/  ULOP3.LUT UR34, UR34, UR13, URZ, 0x3c, !UPT ;  /* 0x0000000d22227292 */ /* 0x000fe2000f8e3cff */
[----:B------:R-:W-:Y:S01]  /*2700*/  PLOP3.LUT P0, PT, PT, PT, UP3, 0x80, 0x8 ;  /* 0x000000000008781c */ /* 0x000fe20003f0f038 */
[----:B------:R-:W-:Y:S03]  /*2710*/  UIADD3 UR29, UPT, UPT, UR29, 0x1, URZ ;  /* 0x000000011d1d7890 */ /* 0x000fe6000fffe0ff */
[----:B------:R-:W-:Y:S02]  /*2720*/  @!UP3 USHF.L.U32 UR13, UR34, 0x1f, URZ ;  /* 0x0000001f220db899 */ /* 0x000fe400080006ff */
[----:B------:R-:W-:Y:S02]  /*2730*/  @!UP3 ULEA UR16, UR33, UR12, 0x3 ;  /* 0x0000000c2110b291 */ /* 0x000fe4000f8e18ff */
[----:B------:R-:W-:Y:S02]  /*2740*/  UISETP.NE.AND UP2, UPT, UR29, 0x20, UPT ;  /* 0x000000201d00788c */ /* 0x000fe4000bf45270 */
[----:B-1----:R-:W-:Y:S05]  /*2750*/  IMAD.U32 R0, RZ, RZ, UR13 ;  /* 0x0000000dff007e24 */ /* 0x002fea000f8e00ff */
[----:B------:R3:W4:Y:S02]  /*2760*/  @!P0 SYNCS.PHASECHK.TRANS64.TRYWAIT P3, [UR16], R0 ;  /* 0x00000000ff0085a7 */ /* 0x0007240008061110 */
[----:B------:R-:W-:Y:S05]  /*2770*/  BRA.U UP2, `(.L_x_43) ;  /* 0xfffffffd02107547 */ /* 0x000fea000b83ffff */
[----:B------:R-:W-:Y:S02]  /*2780*/  LEA R2, R5, UR12, 0x3 ;  /* 0x0000000c05027c11 */ /* 0x000fe4000f8e18ff */
[----:B------:R-:W-:Y:S01]  /*2790*/  SHF.L.U32 R3, R4, 0x1f, RZ ;  /* 0x0000001f04037819 */ /* 0x000fe200000006ff */
[----:B------:R-:W-:Y:S06]  /*27a0*/  BRA.U UP1, `(.L_x_44) ;  /* 0x0000000101187547 */ /* 0x000fec000b800000 */
[----:B------:R-:W-:-:S06]  /*27b0*/  USHF.L.U32 UR13, UR35, 0x1f, URZ ;  /* 0x0000001f230d7899 */ /* 0x000fcc00080006ff */
[----:B---3--:R-:W-:Y:S01]  /*27c0*/  MOV R0, UR13 ;  /* 0x0000000d00007c02 */ /* 0x008fe20008000f00 */
[----:B------:R-:W-:Y:S02]  /*27d0*/  UMOV UR13, 0x3 ;  /* 0x00000003000d7882 */ /* 0x000fe40000000000 */
[----:B------:R1:W-:Y:S01]  /*27e0*/  UTCBAR.2CTA.MULTICAST [UR26], URZ, UR13 ;  /* 0x000000ff1a0073e9 */ /* 0x0003e2000820080d */
[----:B------:R1:W-:Y:S01]  /*27f0*/  SYNCS.PHASECHK.TRANS64.TRYWAIT PT, [UR12+0x68], R0 ;  /* 0x00006800ff0075a7 */ /* 0x0003e200080e110c */
[----:B------:R-:W-:Y:S02]  /*2800*/  NOP ;  /* 0x0000000000007918 */ /* 0x000fe40000000000 */
.L_x_44:
[----:B------:R-:W5:Y:S02]  /*2810*/  SYNCS.PHASECHK.TRANS64.TRYWAIT P0, [R2+URZ+0x70], R3 ;  /* 0x00007003020075a7 */ /* 0x000f6400080011ff */
[----:B-----5:R-:W-:Y:S05]  /*2820*/  @!P0 BRA `(.L_x_45) ;  /* 0x0000003000708947 */ /* 0x020fea0003800000 */
.L_x_104:
[C---:B-1-3--:R-:W-:Y:S01]  /*2830*/  LEA R0, R5.reuse, UR12, 0x4 ;  /* 0x0000000c05007c11 */ /* 0x04afe2000f8e20ff */
[----:B------:R-:W-:Y:S01]  /*2840*/  VIADD R5, R5, 0x1 ;  /* 0x0000000105057836 */ /* 0x000fe20000000000 */
[----:B------:R-:W-:Y:S01]  /*2850*/  UMOV UR13, UR35 ;  /* 0x00000023000d7c82 */ /* 0x000fe20008000000 */
[----:B------:R-:W-:-:S03]  /*2860*/  IMAD.MOV.U32 R3, RZ, RZ, 0x1 ;  /* 0x00000001ff037424 */ /* 0x000fc600078e00ff */
[----:B------:R-:W1:Y:S01]  /*2870*/  LDS R0, [R0+0x3701c] ;  /* 0x03701c0000007984 */ /* 0x000e620000000800 */
[C---:B------:R-:W-:Y:S01]  /*2880*/  ISETP.NE.AND P1, PT, R5.reuse, 0x2, PT ;  /* 0x000000020500780c */ /* 0x040fe20003f25270 */
[----:B------:R3:W-:Y:S06]  /*2890*/  MEMBAR.ALL.CTA ;  /* 0x0000000000007992 */ /* 0x0007ec0000008000 */
[----:B---3--:R-:W3:Y:S01]  /*28a0*/  FENCE.VIEW.ASYNC.S ;  /* 0x00000000000073c6 */ /* 0x008ee20000000000 */
[----:B------:R-:W-:Y:S01]  /*28b0*/  SEL R5, R5, RZ, P1 ;  /* 0x000000ff05057207 */ /* 0x000fe20000800000 */
[----:B---3--:R3:W-:Y:S01]  /*28c0*/  SYNCS.ARRIVE.TRANS64.ART0 RZ, [R2+URZ+0x80], R3 ;  /* 0x0000800302ff79a7 */ /* 0x0087e200085000ff */
[----:B-1----:R-:W-:-:S02]  /*28d0*/  ISETP.NE.AND P0, PT, R0, 0x1, PT ;  /* 0x000000010000780c */ /* 0x002fc40003f05270 */
[----:B---3--:R-:W-:-:S04]  /*28e0*/  SEL R3, RZ, 0x1, P1 ;  /* 0x00000001ff037807 */ /* 0x008fc80000800000 */
[----:B------:R-:W-:-:S07]  /*28f0*/  LOP3.LUT R4, R4, R3, RZ, 0x3c, !PT ;  /* 0x0000000304047212 */ /* 0x000fce00078e3cff */
[----:B------:R-:W-:Y:S05]  /*2900*/  @!P0 BRA `(.L_x_46) ;  /* 0xfffffff8005c8947 */ /* 0x000fea000383ffff */
.L_x_37:
[----:B------:R-:W-:-:S09]  /*2910*/  UISETP.NE.AND UP0, UPT, UR15, URZ, UPT ;  /* 0x000000ff0f00728c */ /* 0x000fd2000bf05270 */
[----:B------:R-:W-:Y:S05]  /*2920*/  BRA.U UP0, `(.L_x_47) ;  /* 0x00000001006c7547 */ /* 0x000fea000b800000 */
[----:B------:R-:W-:Y:S01]  /*2930*/  USHF.L.U32 UR35, UR35, 0x1f, URZ ;  /* 0x0000001f23237899 */ /* 0x000fe200080006ff */
[----:B------:R-:W-:-:S05]  /*2940*/  MOV R0, UR12 ;  /* 0x0000000c00007c02 */ /* 0x000fca0008000f00 */
[----:B------:R-:W-:Y:S02]  /*2950*/  MOV R2, UR35 ;  /* 0x0000002300027c02 */ /* 0x000fe40008000f00 */
[----:B------:R-:W-:-:S04]  /*2960*/  MOV R3, UR35 ;  /* 0x0000002300037c02 */ /* 0x000fc80008000f00 */
[----:B------:R3:W1:Y:S03]  /*2970*/  SYNCS.PHASECHK.TRANS64.TRYWAIT P0, [R0+URZ+0x68], R3 ;  /* 0x00006803000075a7 */ /* 0x00066600080011ff */
[----:B-1----:R-:W-:Y:S05]  /*2980*/  @!P0 NANOSLEEP.SYNCS 0x989680 ;  /* 0x009896800000895d */ /* 0x002fea0003900000 */
[----:B------:R-:W1:Y:S02]  /*2990*/  @!P0 SYNCS.PHASECHK.TRANS64 P0, [R0+URZ+0x68], R3 ;  /* 0x00006803000085a7 */ /* 0x000e6400080010ff */
[----:B-1----:R-:W-:Y:S05]  /*29a0*/  @P0 BRA `(.L_x_47) ;  /* 0x00000000004c0947 */ /* 0x002fea0003800000 */
.L_x_48:
[----:B-1----:R1:W2:Y:S02]  /*29b0*/  SYNCS.PHASECHK.TRANS64.TRYWAIT P0, [R0+URZ+0x68], R3 ;  /* 0x00006803000075a7 */ /* 0x0022a400080011ff */
[----:B--2---:R-:W-:Y:S05]  /*29c0*/  @!P0 NANOSLEEP.SYNCS 0x989680 ;  /* 0x009896800000895d */ /* 0x004fea0003900000 */
[----:B------:R-:W2:Y:S02]  /*29d0*/  @!P0 SYNCS.PHASECHK.TRANS64 P0, [R0+URZ+0x68], R3 ;  /* 0x00006803000085a7 */ /* 0x000ea400080010ff */
[----:B--2---:R-:W-:Y:S05]  /*29e0*/  @!P0 BRA `(.L_x_48) ;  /* 0xfffffffc00f08947 */ /* 0x004fea000383ffff */
[----:B------:R-:W-:Y:S05]  /*29f0*/  BRA `(.L_x_47) ;  /* 0x0000000000387947 */ /* 0x000fea0003800000 */
.L_x_35:
[----:B------:R-:W-:-:S13]  /*2a00*/  ISETP.NE.AND P0, PT, R122, RZ, PT ;  /* 0x000000ff7a00720c */ /* 0x000fda0003f05270 */
[----:B------:R-:W-:Y:S05]  /*2a10*/  @P0 BRA `(.L_x_49) ;  /* 0x00000000002c0947 */ /* 0x000fea0003800000 */
[----:B------:R-:W4:Y:S01]  /*2a20*/  S2UR UR5, SR_CgaCtaId ;  /* 0x00000000000579c3 */ /* 0x000f220000008800 */
[----:B-1----:R-:W-:Y:S01]  /*2a30*/  UMOV UR6, 0x400 ;  /* 0x0000040000067882 */ /* 0x002fe20000000000 */
[----:B------:R-:W-:Y:S01]  /*2a40*/  UMOV UR4, 0x20 ;  /* 0x0000002000047882 */ /* 0x000fe20000000000 */
[----:B------:R-:W-:Y:S01]  /*2a50*/  ELECT P0, URZ, PT ;  /* 0x0000000000ff782f */ /* 0x000fe20003800000 */
[----:B----4-:R-:W-:Y:S02]  /*2a60*/  ULEA UR5, UR5, UR6, 0x18 ;  /* 0x0000000605057291 */ /* 0x010fe4000f8ec0ff */
[----:B------:R-:W-:-:S04]  /*2a70*/  UIADD3 UR6, UPT, UPT, -UR4, 0x100000, URZ ;  /* 0x0010000004067890 */ /* 0x000fc8000fffe1ff */
[----:B------:R-:W-:Y:S02]  /*2a80*/  USHF.L.U32 UR7, UR6, 0xb, URZ ;  /* 0x0000000b06077899 */ /* 0x000fe400080006ff */
[----:B------:R-:W-:Y:S01]  /*2a90*/  USHF.L.U32 UR6, UR6, 0x1, URZ ;  /* 0x0000000106067899 */ /* 0x000fe200080006ff */
[----:B------:R-:W1:Y:S11]  /*2aa0*/  FENCE.VIEW.ASYNC.S ;  /* 0x00000000000073c6 */ /* 0x000e760000000000 */
[----:B-1----:R4:W1:Y:S02]  /*2ab0*/  SYNCS.EXCH.64 URZ, [UR5+0x90], UR6 ;  /* 0x0000900605ff75b2 */ /* 0x0028640008000100 */
[----:B----4-:R-:W-:Y:S01]  /*2ac0*/  NOP ;  /* 0x0000000000007918 */ /* 0x010fe20000000000 */
.L_x_49:
[----:B------:R-:W-:Y:S01]  /*2ad0*/  NOP ;  /* 0x0000000000007918 */ /* 0x000fe20000000000 */
.L_x_47:
[C---:B------:R-:W-:Y:S02]  /*2ae0*/  ISETP.NE.AND P0, PT, R122.reuse, RZ, PT ;  /* 0x000000ff7a00720c */ /* 0x040fe40003f05270 */
[----:B------:R-:W-:-:S11]  /*2af0*/  ISETP.GT.AND P1, PT, R122, 0x3, PT ;  /* 0x000000037a00780c */ /* 0x000fd60003f24270 */
[----:B------:R-:W-:Y:S05]  /*2b00*/  @P0 BRA `(.L_x_50) ;  /* 0x00000000002c0947 */ /* 0x000fea0003800000 */
[----:B--2---:R-:W2:Y:S01]  /*2b10*/  S2UR UR5, SR_CgaCtaId ;  /* 0x00000000000579c3 */ /* 0x004ea20000008800 */
[----:B-1----:R-:W-:Y:S01]  /*2b20*/  UMOV UR6, 0x400 ;  /* 0x0000040000067882 */ /* 0x002fe20000000000 */
[----:B------:R-:W-:Y:S01]  /*2b30*/  UMOV UR4, 0x20 ;  /* 0x0000002000047882 */ /* 0x000fe20000000000 */
[----:B------:R-:W-:Y:S01]  /*2b40*/  ELECT P2, URZ, PT ;  /* 0x0000000000ff782f */ /* 0x000fe20003840000 */
[----:B--2---:R-:W-:Y:S02]  /*2b50*/  ULEA UR5, UR5, UR6, 0x18 ;  /* 0x0000000605057291 */ /* 0x004fe4000f8ec0ff */
[----:B------:R-:W-:-:S04]  /*2b60*/  UIADD3 UR6, UPT, UPT, -UR4, 0x100000, URZ ;  /* 0x0010000004067890 */ /* 0x000fc8000fffe1ff */
[----:B------:R-:W-:Y:S02]  /*2b70*/  USHF.L.U32 UR7, UR6, 0xb, URZ ;  /* 0x0000000b06077899 */ /* 0x000fe400080006ff */
[----:B------:R-:W-:Y:S01]  /*2b80*/  USHF.L.U32 UR6, UR6, 0x1, URZ ;  /* 0x0000000106067899 */ /* 0x000fe200080006ff */
[----:B------:R-:W1:Y:S11]  /*2b90*/  FENCE.VIEW.ASYNC.S ;  /* 0x00000000000073c6 */ /* 0x000e760000000000 */
[----:B-1----:R1:W2:Y:S01]  /*2ba0*/  SYNCS.EXCH.64 URZ, [UR5+0x90], UR6 ;  /* 0x0000900605ff75b2 */ /* 0x0022a20008000100 */
[----:B------:R-:W-:Y:S01]  /*2bb0*/  NOP ;  /* 0x0000000000007918 */ /* 0x000fe20000000000 */
.L_x_50:
[----:B------:R-:W-:Y:S01]  /*2bc0*/  NOP ;  /* 0x0000000000007918 */ /* 0x000fe20000000000 */
[----:B------:R-:W-:Y:S01]  /*2bd0*/  @P1 NOP ;  /* 0x0000000000001918 */ /* 0x000fe20000000000 */
[----:B------:R-:W-:Y:S05]  /*2be0*/  @P1 BRA `(.L_x_51) ;  /* 0x0000002800681947 */ /* 0x000fea0003800000 */
[----:B------:R-:W-:Y:S05]  /*2bf0*/  @P0 BRA `(.L_x_52) ;  /* 0x00000000002c0947 */ /* 0x000fea0003800000 */
[----:B-12---:R-:W1:Y:S01]  /*2c00*/  S2UR UR5, SR_CgaCtaId ;  /* 0x00000000000579c3 */ /* 0x006e620000008800 */
[----:B------:R-:W-:Y:S01]  /*2c10*/  UMOV UR6, 0x400 ;  /* 0x0000040000067882 */ /* 0x000fe20000000000 */
[----:B------:R-:W-:Y:S01]  /*2c20*/  UMOV UR4, 0x20 ;  /* 0x0000002000047882 */ /* 0x000fe20000000000 */
[----:B------:R-:W-:Y:S01]  /*2c30*/  ELECT P1, URZ, PT ;  /* 0x0000000000ff782f */ /* 0x000fe20003820000 */
[----:B-1----:R-:W-:Y:S02]  /*2c40*/  ULEA UR5, UR5, UR6, 0x18 ;  /* 0x0000000605057291 */ /* 0x002fe4000f8ec0ff */
[----:B------:R-:W-:-:S04]  /*2c50*/  UIADD3 UR6, UPT, UPT, -UR4, 0x100000, URZ ;  /* 0x0010000004067890 */ /* 0x000fc8000fffe1ff */
[----:B------:R-:W-:Y:S02]  /*2c60*/  USHF.L.U32 UR7, UR6, 0xb, URZ ;  /* 0x0000000b06077899 */ /* 0x000fe400080006ff */
[----:B------:R-:W-:Y:S01]  /*2c70*/  USHF.L.U32 UR6, UR6, 0x1, URZ ;  /* 0x0000000106067899 */ /* 0x000fe200080006ff */
[----:B------:R-:W1:Y:S11]  /*2c80*/  FENCE.VIEW.ASYNC.S ;  /* 0x00000000000073c6 */ /* 0x000e760000000000 */
[----:B-1----:R1:W2:Y:S01]  /*2c90*/  SYNCS.EXCH.64 URZ, [UR5+0x90], UR6 ;  /* 0x0000900605ff75b2 */ /* 0x0022a20008000100 */
[----:B------:R-:W-:Y:S01]  /*2ca0*/  NOP ;  /* 0x0000000000007918 */ /* 0x000fe20000000000 */
.L_x_52:
[----:B------:R-:W-:Y:S01]  /*2cb0*/  NOP ;  /* 0x0000000000007918 */ /* 0x000fe20000000000 */
[----:B------:R-:W-:Y:S05]  /*2cc0*/  @P0 BRA `(.L_x_53) ;  /* 0x00000004008c0947 */ /* 0x000fea0003800000 */
[----:B------:R-:W5:Y:S01]  /*2cd0*/  S2R R5, SR_CgaCtaId ;  /* 0x0000000000057919 */ /* 0x000f620000008800 */
[----:B-12---:R-:W-:Y:S01]  /*2ce0*/  NOP ;  /* 0x0000000000007918 */ /* 0x006fe20000000000 */
[----:B---3--:R-:W-:Y:S02]  /*2cf0*/  MOV R0, 0x40 ;  /* 0x0000004000007802 */ /* 0x008fe40000000f00 */
[----:B------:R-:W-:Y:S02]  /*2d00*/  MOV R4, 0x400 ;  /* 0x0000040000047802 */ /* 0x000fe40000000f00 */
[C---:B-----5:R-:W-:Y:S02]  /*2d10*/  LEA R0, R5.reuse, R0, 0x18 ;  /* 0x0000000005007211 */ /* 0x060fe400078ec0ff */
[----:B------:R-:W-:-:S04]  /*2d20*/  LEA R4, R5, R4, 0x18 ;  /* 0x0000000405047211 */ /* 0x000fc800078ec0ff */
[----:B------:R-:W1:Y:S02]  /*2d30*/  LDS.U8 R0, [R0] ;  /* 0x0000000000007984 */ /* 0x000e640000000000 */
[----:B-1----:R-:W-:-:S13]  /*2d40*/  ISETP.NE.AND P0, PT, R0, RZ, PT ;  /* 0x000000ff0000720c */ /* 0x002fda0003f05270 */
[----:B------:R-:W-:Y:S05]  /*2d50*/  @P0 BRA `(.L_x_54) ;  /* 0x0000000400500947 */ /* 0x000fea0003800000 */
[C---:B------:R-:W-:Y:S02]  /*2d60*/  LOP3.LUT R0, R5.reuse, 0x1, RZ, 0xc0, !PT ;  /* 0x0000000105007812 */ /* 0x040fe400078ec0ff */
[----:B------:R-:W-:Y:S02]  /*2d70*/  LOP3.LUT R10, R5, 0x1, RZ, 0x3c, !PT ;  /* 0x00000001050a7812 */ /* 0x000fe400078e3cff */
[----:B------:R-:W-:-:S13]  /*2d80*/  ISETP.NE.U32.AND P1, PT, R0, 0x1, PT ;  /* 0x000000010000780c */ /* 0x000fda0003f25070 */
[----:B------:R-:W-:Y:S05]  /*2d90*/  @!P1 BRA `(.L_x_55) ;  /* 0x0000000000c49947 */ /* 0x000fea0003800000 */
[----:B------:R-:W-:Y:S01]  /*2da0*/  ELECT P0, URZ, PT ;  /* 0x0000000000ff782f */ /* 0x000fe20003800000 */
[----:B------:R-:W-:-:S12]  /*2db0*/  BSSY B0, `(.L_x_55) ;  /* 0x000002f000007945 */ /* 0x000fd80003800000 */
[----:B------:R-:W-:Y:S05]  /*2dc0*/  @!P0 BRA `(.L_x_56) ;  /* 0x0000000000b48947 */ /* 0x000fea0003800000 */
[----:B------:R-:W-:-:S05]  /*2dd0*/  UMOV UR4, 0x10 ;  /* 0x0000001000047882 */ /* 0x000fca0000000000 */
[----:B------:R-:W-:Y:S04]  /*2de0*/  DEPBAR.LE SB1, 0x36 ;  /* 0x00009d800000791a */ /* 0x000fe80000000000 */
[----:B------:R-:W1:Y:S02]  /*2df0*/  UTCATOMSWS.2CTA.FIND_AND_SET.ALIGN UP0, UR4, UR4 ;  /* 0x00000004000475e3 */ /* 0x000e640008200800 */
[----:B-1----:R-:W-:Y:S01]  /*2e00*/  PLOP3.LUT P0, PT, PT, PT, UP0, 0x80, 0x8 ;  /* 0x000000000008781c */ /* 0x002fe20003f0f008 */
[----:B------:R-:W-:-:S03]  /*2e10*/  IMAD.U32 R13, RZ, RZ, UR4 ;  /* 0x00000004ff0d7e24 */ /* 0x000fc6000f8e00ff */
[----:B------:R-:W-:-:S04]  /*2e20*/  SEL R0, RZ, 0xffffffff, !P0 ;  /* 0xffffffffff007807 */ /* 0x000fc80004000000 */
[----:B------:R-:W-:-:S13]  /*2e30*/  ISETP.NE.AND P0, PT, R0, RZ, PT ;  /* 0x000000ff0000720c */ /* 0x000fda0003f05270 */
[----:B------:R-:W-:Y:S05]  /*2e40*/  @P0 BRA `(.L_x_57) ;  /* 0x0000000000240947 */ /* 0x000fea0003800000 */
.L_x_58:
[----:B------:R-:W-:Y:S05]  /*2e50*/  NANOSLEEP 0x64 ;  /* 0x000000640000795d */ /* 0x000fea0003800000 */
[----:B------:R-:W-:-:S05]  /*2e60*/  UMOV UR4, 0x10 ;  /* 0x0000001000047882 */ /* 0x000fca0000000000 */
[----:B------:R-:W-:Y:S04]  /*2e70*/  DEPBAR.LE SB1, 0x36 ;  /* 0x00009d800000791a */ /* 0x000fe80000000000 */
[----:B------:R-:W1:Y:S02]  /*2e80*/  UTCATOMSWS.2CTA.FIND_AND_SET.ALIGN UP0, UR4, UR4 ;  /* 0x00000004000475e3 */ /* 0x000e640008200800 */
[----:B-1----:R-:W-:Y:S01]  /*2e90*/  PLOP3.LUT P0, PT, PT, PT, UP0, 0x80, 0x8 ;  /* 0x000000000008781c */ /* 0x002fe20003f0f008 */
[----:B------:R-:W-:-:S03]  /*2ea0*/  IMAD.U32 R13, RZ, RZ, UR4 ;  /* 0x00000004ff0d7e24 */ /* 0x000fc6000f8e00ff */
[----:B------:R-:W-:-:S04]  /*2eb0*/  SEL R0, RZ, 0xffffffff, !P0 ;  /* 0xffffffffff007807 */ /* 0x000fc80004000000 */
[----:B------:R-:W-:-:S13]  /*2ec0*/  ISETP.NE.AND P0, PT, R0, RZ, PT ;  /* 0x000000ff0000720c */ /* 0x000fda0003f05270 */
[----:B------:R-:W-:Y:S05]  /*2ed0*/  @!P0 BRA `(.L_x_58) ;  /* 0xfffffffc00dc8947 */ /* 0x000fea000383ffff */
.L_x_57:
[----:B------:R-:W-:Y:S01]  /*2ee0*/  MOV R0, 0x60 ;  /* 0x0000006000007802 */ /* 0x000fe20000000f00 */
[----:B------:R-:W-:Y:S02]  /*2ef0*/  VIADD R7, R4, 0x98 ;  /* 0x0000009804077836 */ /* 0x000fe40000000000 */
[----:B------:R-:W-:Y:S01]  /*2f00*/  IMAD.MOV.U32 R8, RZ, RZ, 0x4 ;  /* 0x00000004ff087424 */ /* 0x000fe200078e00ff */
[----:B------:R-:W-:Y:S02]  /*2f10*/  LEA R11, R5, R0, 0x18 ;  /* 0x00000000050b7211 */ /* 0x000fe400078ec0ff */
[----:B------:R-:W-:-:S03]  /*2f20*/  MOV R0, 0x58 ;  /* 0x0000005800007802 */ /* 0x000fc60000000f00 */
[----:B------:R-:W1:Y:S01]  /*2f30*/  LDS R14, [R11] ;  /* 0x000000000b0e7984 */ /* 0x000e620000000800 */
[----:B------:R-:W-:Y:S01]  /*2f40*/  LEA R3, R5, R0, 0x18 ;  /* 0x0000000005037211 */ /* 0x000fe200078ec0ff */
[----:B-1----:R-:W-:-:S04]  /*2f50*/  IMAD.U32 R14, R14, -0x80000000, RZ ;  /* 0x800000000e0e7824 */ /* 0x002fc800078e00ff */
[----:B------:R-:W1:Y:S02]  /*2f60*/  SYNCS.PHASECHK.TRANS64.TRYWAIT P0, [R3+URZ], R14 ;  /* 0x0000000e030075a7 */ /* 0x000e6400080011ff */
[----:B-1----:R-:W-:Y:S05]  /*2f70*/  @P0 BRA `(.L_x_59) ;  /* 0x0000000000080947 */ /* 0x002fea0003800000 */
[----:B------:R-:W1:Y:S02]  /*2f80*/  SYNCS.PHASECHK.TRANS64.TRYWAIT P0, [R3+URZ], R14 ;  /* 0x0000000e030075a7 */ /* 0x000e6400080011ff */
[----:B-1----:R-:W-:Y:S05]  /*2f90*/  @!P0 BRA `(.L_x_60) ;  /* 0x0000002800b08947 */ /* 0x002fea0003800000 */
.L_x_59:
[C---:B-1----:R-:W-:Y:S01]  /*2fa0*/  PRMT R3, R10.reuse, 0x654, R3 ;  /* 0x000006540a037816 */ /* 0x042fe20000000003 */
[C---:B------:R-:W-:Y:S01]  /*2fb0*/  IMAD.SHL.U32 R9, R13.reuse, 0x20, RZ ;  /* 0x000000200d097824 */ /* 0x040fe200078e00ff */
[----:B------:R-:W-:Y:S01]  /*2fc0*/  PRMT R2, R10, 0x654, R7 ;  /* 0x000006540a027816 */ /* 0x000fe20000000007 */
[----:B------:R-:W-:Y:S01]  /*2fd0*/  IMAD.MOV.U32 R6, RZ, RZ, 0xffff ;  /* 0x0000ffffff067424 */ /* 0x000fe200078e00ff */
[----:B------:R1:W-:Y:S01]  /*2fe0*/  SYNCS.ARRIVE.TRANS64.RED RZ, [R3+URZ], R8 ;  /* 0x0000000803ff79a7 */ /* 0x0003e200080004ff */
[----:B------:R-:W-:Y:S01]  /*2ff0*/  IMAD.MOV.U32 R0, RZ, RZ, 0x1 ;  /* 0x00000001ff007424 */ /* 0x000fe200078e00ff */
[----:B------:R2:W-:Y:S01]  /*3000*/  STS [R4+0x98], R9 ;  /* 0x0000980904007388 */ /* 0x0005e20000000800 */
[----:B------:R-:W-:Y:S01]  /*3010*/  VIADD R7, R13, 0x10 ;  /* 0x000000100d077836 */ /* 0x000fe20000000000 */
[----:B------:R-:W-:Y:S02]  /*3020*/  SHF.L.U32 R6, R6, R13, RZ ;  /* 0x0000000d06067219 */ /* 0x000fe400000006ff */
[----:B------:R2:W-:Y:S02]  /*3030*/  STAS [R2.64], R13 ;  /* 0x0000000d02007dbd */ /* 0x0005e4000c0008ff */
[----:B------:R-:W-:-:S04]  /*3040*/  SHF.L.U32 R7, R0, R7, RZ ;  /* 0x0000000700077219 */ /* 0x000fc800000006ff */
[----:B------:R-:W-:Y:S02]  /*3050*/  LOP3.LUT R6, R7, R6, RZ, 0xfc, !PT ;  /* 0x0000000607067212 */ /* 0x000fe400078efcff */
[----:B-1----:R-:W-:-:S04]  /*3060*/  MOV R8, 0x50 ;  /* 0x0000005000087802 */ /* 0x002fc80000000f00 */
[----:B------:R-:W-:-:S05]  /*3070*/  LEA R7, R5, R8, 0x18 ;  /* 0x0000000805077211 */ /* 0x000fca00078ec0ff */
[----:B------:R2:W-:Y:S04]  /*3080*/  ATOMS.OR RZ, [R7], R6 ;  /* 0x0000000607ff738c */ /* 0x0005e80003000000 */
[----:B------:R2:W-:Y:S02]  /*3090*/  ATOMS.XOR RZ, [R11], R0 ;  /* 0x000000000bff738c */ /* 0x0005e40003800000 */
.L_x_56:
[----:B------:R-:W-:Y:S05]  /*30a0*/  BSYNC B0 ;  /* 0x0000000000007941 */ /* 0x000fea0003800000 */
.L_x_55:
[----:B------:R-:W-:Y:S05]  /*30b0*/  @P1 BRA `(.L_x_61) ;  /* 0x0000000000881947 */ /* 0x000fea0003800000 */
[----:B------:R-:W-:Y:S05]  /*30c0*/  WARPSYNC.ALL ;  /* 0x0000000000007948 */ /* 0x000fea0003800000 */
[----:B------:R-:W-:Y:S01]  /*30d0*/  NOP ;  /* 0x0000000000007918 */ /* 0x000fe20000000000 */
[----:B------:R-:W-:-:S13]  /*30e0*/  ELECT P0, URZ, PT ;  /* 0x0000000000ff782f */ /* 0x000fda0003800000 */
[----:B------:R-:W-:Y:S05]  /*30f0*/  @!P0 BRA `(.L_x_61) ;  /* 0x0000000000788947 */ /* 0x000fea0003800000 */
[----:B--2---:R-:W-:Y:S02]  /*3100*/  MOV R0, 0x60 ;  /* 0x0000006000007802 */ /* 0x004fe40000000f00 */
[----:B------:R-:W-:Y:S02]  /*3110*/  MOV R2, 0x58 ;  /* 0x0000005800027802 */ /* 0x000fe40000000f00 */
[C---:B------:R-:W-:Y:S02]  /*3120*/  LEA R7, R5.reuse, R0, 0x18 ;  /* 0x0000000005077211 */ /* 0x040fe400078ec0ff */
[----:B------:R-:W-:-:S03]  /*3130*/  LEA R3, R5, R2, 0x18 ;  /* 0x0000000205037211 */ /* 0x000fc600078ec0ff */
[----:B------:R-:W1:Y:S02]  /*3140*/  LDS R0, [R7] ;  /* 0x0000000007007984 */ /* 0x000e640000000800 */
[----:B-1----:R-:W-:-:S04]  /*3150*/  IMAD.U32 R8, R0, -0x80000000, RZ ;  /* 0x8000000000087824 */ /* 0x002fc800078e00ff */
[----:B------:R-:W1:Y:S02]  /*3160*/  SYNCS.PHASECHK.TRANS64.TRYWAIT P0, [R3+URZ], R8 ;  /* 0x00000008030075a7 */ /* 0x000e6400080011ff */
[----:B-1----:R-:W-:Y:S05]  /*3170*/  @P0 BRA `(.L_x_62) ;  /* 0x0000000000080947 */ /* 0x002fea0003800000 */
[----:B------:R-:W1:Y:S02]  /*3180*/  SYNCS.PHASECHK.TRANS64.TRYWAIT P0, [R3+URZ], R8 ;  /* 0x00000008030075a7 */ /* 0x000e6400080011ff */
[----:B-1----:R-:W-:Y:S05]  /*3190*/  @!P0 BRA `(.L_x_63) ;  /* 0x0000002800488947 */ /* 0x002fea0003800000 */
.L_x_62:
[----:B------:R-:W2:Y:S01]  /*31a0*/  LDS R13, [R4+0x98] ;  /* 0x00009800040d7984 */ /* 0x000ea20000000800 */
[----:B------:R-:W-:Y:S01]  /*31b0*/  IMAD.MOV.U32 R2, RZ, RZ, 0xffff ;  /* 0x0000ffffff027424 */ /* 0x000fe200078e00ff */
[----:B-1----:R-:W-:Y:S01]  /*31c0*/  PRMT R3, R10, 0x654, R3 ;  /* 0x000006540a037816 */ /* 0x002fe20000000003 */
[----:B------:R-:W-:Y:S02]  /*31d0*/  IMAD.MOV.U32 R0, RZ, RZ, 0x1 ;  /* 0x00000001ff007424 */ /* 0x000fe400078e00ff */
[C---:B--2---:R-:W-:Y:S01]  /*31e0*/  IMAD.SHL.U32 R11, R13.reuse, 0x20, RZ ;  /* 0x000000200d0b7824 */ /* 0x044fe200078e00ff */
[----:B------:R-:W-:Y:S01]  /*31f0*/  SHF.L.U32 R2, R2, R13, RZ ;  /* 0x0000000d02027219 */ /* 0x000fe200000006ff */
[----:B------:R-:W-:-:S03]  /*3200*/  VIADD R9, R13, 0x10 ;  /* 0x000000100d097836 */ /* 0x000fc60000000000 */
[----:B------:R1:W-:Y:S01]  /*3210*/  STS [R4+0x98], R11 ;  /* 0x0000980b04007388 */ /* 0x0003e20000000800 */
[----:B------:R-:W-:Y:S02]  /*3220*/  MOV R6, 0x50 ;  /* 0x0000005000067802 */ /* 0x000fe40000000f00 */
[----:B------:R-:W-:Y:S02]  /*3230*/  SHF.L.U32 R9, R0, R9, RZ ;  /* 0x0000000900097219 */ /* 0x000fe400000006ff */
[----:B------:R-:W-:Y:S02]  /*3240*/  LEA R5, R5, R6, 0x18 ;  /* 0x0000000605057211 */ /* 0x000fe400078ec0ff */
[----:B------:R-:W-:-:S05]  /*3250*/  LOP3.LUT R2, R9, R2, RZ, 0xfc, !PT ;  /* 0x0000000209027212 */ /* 0x000fca00078efcff */
[----:B------:R1:W-:Y:S01]  /*3260*/  ATOMS.OR RZ, [R5], R2 ;  /* 0x0000000205ff738c */ /* 0x0003e20003000000 */
[----:B------:R1:W-:Y:S03]  /*3270*/  SYNCS.ARRIVE.TRANS64.RED.A1T0 RZ, [R3+URZ], RZ ;  /* 0x000000ff03ff79a7 */ /* 0x0003e600081004ff */
[----:B------:R1:W-:Y:S01]  /*3280*/  ATOMS.XOR RZ, [R7], R0 ;  /* 0x0000000007ff738c */ /* 0x0003e20003800000 */
[----:B------:R-:W-:Y:S05]  /*3290*/  BRA `(.L_x_61) ;  /* 0x0000000000107947 */ /* 0x000fea0003800000 */
.L_x_54:
[----:B------:R-:W-:Y:S02]  /*32a0*/  MOV R3, 0xffffffff ;  /* 0xffffffff00037802 */ /* 0x000fe40000000f00 */
[----:B------:R-:W-:-:S03]  /*32b0*/  MOV R2, 0x32e0 ;  /* 0x000032e000027802 */ /* 0x000fc60000000f00 */
[----:B------:R1:W-:Y:S04]  /*32c0*/  STS [R4+0x98], R3 ;  /* 0x0000980304007388 */ /* 0x0003e80000000800 */
[----:B-1--4-:R-:W-:Y:S05]  /*32d0*/  CALL.REL.NOINC `($__internal_1_$__cuda_sm10x_tcgen05_guardrail_trap_phase_invalid_during_alloc) ;  /* 0x0000002800747944 */ /* 0x012fea0003c00000 */
.L_x_61:
[----:B------:R-:W-:Y:S05]  /*32e0*/  WARPSYNC.ALL ;  /* 0x0000000000007948 */ /* 0x000fea0003800000 */
[----:B------:R-:W-:Y:S01]  /*32f0*/  NOP ;  /* 0x0000000000007918 */ /* 0x000fe20000000000 */
.L_x_53:
[----:B--2---:R-:W2:Y:S08]  /*3300*/  S2UR UR4, SR_CgaCtaId ;  /* 0x00000000000479c3 */ /* 0x004eb00000008800 */
[----:B-1----:R-:W-:Y:S01]  /*3310*/  BAR.SYNC.DEFER_BLOCKING 0x3, 0xa0 ;  /* 0x00c2800000007b1d */ /* 0x002fe20000010000 */
[----:B------:R-:W-:Y:S01]  /*3320*/  MOV R87, 0x400 ;  /* 0x0000040000577802 */ /* 0x000fe20000000f00 */
[----:B--2---:R-:W-:-:S05]  /*3330*/  IMAD.U32 R86, RZ, RZ, UR4 ;  /* 0x00000004ff567e24 */ /* 0x004fca000f8e00ff */
[----:B------:R-:W-:-:S05]  /*3340*/  LEA R87, R86, R87, 0x18 ;  /* 0x0000005756577211 */ /* 0x000fca00078ec0ff */
[----:B------:R1:W2:Y:S01]  /*3350*/  LDS R121, [R87+0x98] ;  /* 0x0000980057797984 */ /* 0x0002a20000000800 */
[----:B------:R-:W5:Y:S02]  /*3360*/  SYNCS.PHASECHK.TRANS64.TRYWAIT P0, [R87+URZ+0x70], RZ ;  /* 0x000070ff570075a7 */ /* 0x000f6400080011ff */
[----:B-12--5:R-:W-:Y:S05]  /*3370*/  @!P0 BRA `(.L_x_64) ;  /* 0x0000002400e88947 */ /* 0x026fea0003800000 */
.L_x_107:
[----:B------:R-:W2:Y:S01]  /*3380*/  LDS.128 R88, [R87+0x37010] ;  /* 0x0370100057587984 */ /* 0x000ea20000000c00 */
[----:B---3--:R-:W-:Y:S01]  /*3390*/  HFMA2 R0, -RZ, RZ, 0, 5.9604644775390625e-08 ;  /* 0x00000001ff007431 */ /* 0x008fe200000001ff */
[----:B------:R3:W-:Y:S06]  /*33a0*/  MEMBAR.ALL.CTA ;  /* 0x0000000000007992 */ /* 0x0007ec0000008000 */
[----:B---3--:R-:W3:Y:S02]  /*33b0*/  FENCE.VIEW.ASYNC.S ;  /* 0x00000000000073c6 */ /* 0x008ee40000000000 */
[----:B---3--:R3:W-:Y:S01]  /*33c0*/  SYNCS.ARRIVE.TRANS64.ART0 RZ, [R87+URZ+0x80], R0 ;  /* 0x0000800057ff79a7 */ /* 0x0087e200085000ff */
[----:B--2---:R-:W-:-:S13]  /*33d0*/  ISETP.NE.AND P0, PT, R91, 0x1, PT ;  /* 0x000000015b00780c */ /* 0x004fda0003f05270 */
[----:B---3--:R-:W-:Y:S05]  /*33e0*/  @P0 BRA `(.L_x_65) ;  /* 0x0000001c00300947 */ /* 0x008fea0003800000 */
[----:B------:R-:W-:Y:S01]  /*33f0*/  IMAD.SHL.U32 R3, R106, 0x80, RZ ;  /* 0x000000806a037824 */ /* 0x000fe200078e00ff */
[----:B------:R-:W-:Y:S01]  /*3400*/  SHF.R.U32.HI R112, RZ, 0x5, R106 ;  /* 0x00000005ff707819 */ /* 0x000fe2000001166a */
[----:B------:R-:W-:Y:S01]  /*3410*/  USHF.R.U32.HI UR5, URZ, 0x1, UR14 ;  /* 0x00000001ff057899 */ /* 0x000fe2000801160e */
[C---:B------:R-:W-:Y:S01]  /*3420*/  ISETP.NE.AND P0, PT, R86.reuse, UR22, PT ;  /* 0x0000001656007c0c */ /* 0x040fe2000bf05270 */
[----:B------:R-:W-:Y:S01]  /*3430*/  VIADD R104, R87, 0x68 ;  /* 0x0000006857687836 */ /* 0x000fe20000000000 */
[----:B------:R-:W-:Y:S01]  /*3440*/  LOP3.LUT R3, R3, 0xf80, RZ, 0xc0, !PT ;  /* 0x00000f8003037812 */ /* 0x000fe200078ec0ff */
[----:B------:R-:W-:Y:S01]  /*3450*/  UIADD3 UR4, UPT, UPT, UR5, -0x1, URZ ;  /* 0xffffffff05047890 */ /* 0x000fe2000fffe0ff */
[----:B------:R-:W-:Y:S01]  /*3460*/  ISETP.LT.AND P0, PT, R86, RZ, P0 ;  /* 0x000000ff5600720c */ /* 0x000fe20000701270 */
[----:B------:R-:W2:Y:S01]  /*3470*/  S2UR UR7, SR_CgaCtaId ;  /* 0x00000000000779c3 */ /* 0x000ea20000008800 */
[----:B------:R-:W3:Y:S01]  /*3480*/  S2R R105, SR_LANEID ;  /* 0x0000000000697919 */ /* 0x000ee20000000000 */
[----:B------:R-:W-:Y:S01]  /*3490*/  IMAD R4, R112, 0x1000, R3 ;  /* 0x0000100070047824 */ /* 0x000fe200078e0203 */
[----:B------:R-:W1:Y:S01]  /*34a0*/  LDCU.64 UR8, c[0x0][0x348] ;  /* 0x00006900ff0877ac */ /* 0x000e620008000a00 */
[----:B------:R-:W-:-:S02]  /*34b0*/  IMAD.U32 R3, RZ, RZ, UR4 ;  /* 0x00000004ff037e24 */ /* 0x000fc4000f8e00ff */
[----:B------:R-:W-:Y:S02]  /*34c0*/  IMAD.IADD R4, R87, 0x1, R4 ;  /* 0x0000000157047824 */ /* 0x000fe400078e0204 */
[----:B------:R-:W-:Y:S02]  /*34d0*/  IMAD R120, R122, 0x4, R87 ;  /* 0x000000047a787824 */ /* 0x000fe400078e0257 */
[C---:B------:R-:W-:Y:S02]  /*34e0*/  VIADD R2, R4.reuse, 0x430 ;  /* 0x0000043004027836 */ /* 0x040fe40000000000 */
[C---:B------:R-:W-:Y:S02]  /*34f0*/  VIADD R5, R4.reuse, 0x420 ;  /* 0x0000042004057836 */ /* 0x040fe40000000000 */
[----:B------:R-:W-:Y:S01]  /*3500*/  @!P0 IMAD R3, RZ, RZ, UR5 ;  /* 0x00000005ff038e24 */ /* 0x000fe2000f8e02ff */
[----:B------:R-:W-:Y:S01]  /*3510*/  SHF.R.U32.HI R119, RZ, 0x3, R2 ;  /* 0x00000003ff777819 */ /* 0x000fe20000011602 */
[----:B------:R-:W-:Y:S01]  /*3520*/  VIADD R6, R4, 0x410 ;  /* 0x0000041004067836 */ /* 0x000fe20000000000 */
[----:B------:R-:W-:Y:S01]  /*3530*/  SHF.R.U32.HI R118, RZ, 0x3, R5 ;  /* 0x00000003ff767819 */ /* 0x000fe20000011605 */
[----:B------:R-:W-:Y:S01]  /*3540*/  IMAD.IADD R3, R3, 0x1, R3 ;  /* 0x0000000103037824 */ /* 0x000fe200078e0203 */
[----:B------:R-:W-:Y:S01]  /*3550*/  LOP3.LUT R119, R2, 0x70, R119, 0x78, !PT ;  /* 0x0000007002777812 */ /* 0x000fe200078e7877 */
[----:B------:R-:W-:Y:S01]  /*3560*/  VIADD R2, R4, 0x470 ;  /* 0x0000047004027836 */ /* 0x000fe20000000000 */
[----:B------:R-:W-:Y:S01]  /*3570*/  LOP3.LUT R118, R5, 0x70, R118, 0x78, !PT ;  /* 0x0000007005767812 */ /* 0x000fe200078e7876 */
[----:B------:R-:W-:Y:S01]  /*3580*/  IMAD.MOV.U32 R110, RZ, RZ, 0x1 ;  /* 0x00000001ff6e7424 */ /* 0x000fe200078e00ff */
[----:B------:R-:W-:Y:S01]  /*3590*/  LOP3.LUT R5, R106, 0x1f, RZ, 0xc0, !PT ;  /* 0x0000001f6a057812 */ /* 0x000fe200078ec0ff */
[----:B------:R-:W-:Y:S01]  /*35a0*/  IMAD.MOV.U32 R108, RZ, RZ, RZ ;  /* 0x000000ffff6c7224 */ /* 0x000fe200078e00ff */
[----:B------:R-:W-:Y:S01]  /*35b0*/  SHF.R.U32.HI R115, RZ, 0x3, R2 ;  /* 0x00000003ff737819 */ /* 0x000fe20000011602 */
[----:B------:R-:W-:Y:S01]  /*35c0*/  IMAD.MOV.U32 R107, RZ, RZ, RZ ;  /* 0x000000ffff6b7224 */ /* 0x000fe200078e00ff */
[----:B------:R-:W-:Y:S01]  /*35d0*/  PRMT R104, R3, 0x654, R104 ;  /* 0x0000065403687816 */ /* 0x000fe20000000068 */
[----:B------:R-:W-:Y:S01]  /*35e0*/  VIADD R3, R4, 0x400 ;  /* 0x0000040004037836 */ /* 0x000fe20000000000 */
[----:B------:R-:W-:Y:S01]  /*35f0*/  LOP3.LUT R115, R2, 0x70, R115, 0x78, !PT ;  /* 0x0000007002737812 */ /* 0x000fe200078e7873 */
[C---:B------:R-:W-:Y:S01]  /*3600*/  IMAD R2, R112.reuse, 0x20, R5 ;  /* 0x0000002070027824 */ /* 0x040fe200078e0205 */
[----:B------:R-:W-:Y:S01]  /*3610*/  SHF.R.U32.HI R117, RZ, 0x3, R6 ;  /* 0x00000003ff757819 */ /* 0x000fe20000011606 */
[----:B------:R-:W-:Y:S01]  /*3620*/  IMAD R112, R112, 0x200000, R121 ;  /* 0x0020000070707824 */ /* 0x000fe200078e0279 */
[----:B------:R-:W-:Y:S01]  /*3630*/  SHF.R.U32.HI R116, RZ, 0x3, R3 ;  /* 0x00000003ff747819 */ /* 0x000fe20000011603 */
[----:B------:R-:W-:Y:S01]  /*3640*/  IMAD.SHL.U32 R2, R2, 0x20, RZ ;  /* 0x0000002002027824 */ /* 0x000fe200078e00ff */
[----:B------:R-:W-:Y:S01]  /*3650*/  LOP3.LUT R117, R6, 0x70, R117, 0x78, !PT ;  /* 0x0000007006757812 */ /* 0x000fe200078e7875 */
[C---:B------:R-:W-:Y:S01]  /*3660*/  VIADD R6, R4.reuse, 0x450 ;  /* 0x0000045004067836 */ /* 0x040fe20000000000 */
[----:B------:R-:W-:Y:S01]  /*3670*/  LOP3.LUT R116, R3, 0x70, R116, 0x78, !PT ;  /* 0x0000007003747812 */ /* 0x000fe200078e7874 */
[----:B------:R-:W-:Y:S01]  /*3680*/  VIADD R3, R4, 0x460 ;  /* 0x0000046004037836 */ /* 0x000fe20000000000 */
[----:B------:R-:W-:Y:S01]  /*3690*/  LOP3.LUT R2, R2, 0xffff, RZ, 0xc0, !PT ;  /* 0x0000ffff02027812 */ /* 0x000fe200078ec0ff */
[----:B------:R-:W-:Y:S01]  /*36a0*/  VIADD R4, R4, 0x440 ;  /* 0x0000044004047836 */ /* 0x000fe20000000000 */
[----:B------:R-:W-:-:S02]  /*36b0*/  SHF.R.U32.HI R113, RZ, 0x3, R6 ;  /* 0x00000003ff717819 */ /* 0x000fc40000011606 */
[----:B------:R-:W-:Y:S02]  /*36c0*/  SHF.R.U32.HI R2, RZ, 0x1, R2 ;  /* 0x00000001ff027819 */ /* 0x000fe40000011602 */
[----:B------:R-:W-:Y:S02]  /*36d0*/  SHF.R.U32.HI R114, RZ, 0x3, R3 ;  /* 0x00000003ff727819 */ /* 0x000fe40000011603 */
[----:B------:R-:W-:Y:S02]  /*36e0*/  LOP3.LUT R2, R2, 0xffff, RZ, 0xc0, !PT ;  /* 0x0000ffff02027812 */ /* 0x000fe400078ec0ff */
[----:B------:R-:W-:Y:S02]  /*36f0*/  SHF.R.U32.HI R111, RZ, 0x3, R4 ;  /* 0x00000003ff6f7819 */ /* 0x000fe40000011604 */
[----:B------:R-:W-:Y:S01]  /*3700*/  LOP3.LUT R114, R3, 0x70, R114, 0x78, !PT ;  /* 0x0000007003727812 */ /* 0x000fe200078e7872 */
[----:B------:R-:W-:Y:S01]  /*3710*/  IMAD.IADD R109, R87, 0x1, R2 ;  /* 0x00000001576d7824 */ /* 0x000fe200078e0202 */
[----:B------:R-:W-:-:S02]  /*3720*/  LOP3.LUT R113, R6, 0x70, R113, 0x78, !PT ;  /* 0x0000007006717812 */ /* 0x000fc400078e7871 */
[----:B-123--:R-:W-:-:S07]  /*3730*/  LOP3.LUT R111, R4, 0x70, R111, 0x78, !PT ;  /* 0x00000070046f7812 */ /* 0x00efce00078e786f */
.L_x_78:
[----:B------:R-:W1:Y:S01]  /*3740*/  LDC.64 R6, c[0x0][0x750] ;  /* 0x0001d400ff067b82 */ /* 0x000e620000000a00 */
[----:B------:R-:W-:-:S05]  /*3750*/  IMAD.SHL.U32 R3, R88, 0x100, RZ ;  /* 0x0000010058037824 */ /* 0x000fca00078e00ff */
[----:B------:R-:W-:Y:S02]  /*3760*/  LEA.HI.SX32 R2, R3, R106, 0x1f ;  /* 0x0000006a03027211 */ /* 0x000fe400078ffaff */
[----:B------:R-:W2:Y:S01]  /*3770*/  LDC.64 R4, c[0x0][0x758] ;  /* 0x0001d600ff047b82 */ /* 0x000ea20000000a00 */
[----:B-1----:R-:W-:-:S05]  /*3780*/  IMAD.WIDE R6, R90, 0x4, R6 ;  /* 0x000000045a067825 */ /* 0x002fca00078e0206 */
[----:B------:R1:W5:Y:S01]  /*3790*/  LDG.E R124, desc[UR30][R6.64] ;  /* 0x0000001e067c7981 */ /* 0x000362000c1e1900 */
[----:B--2---:R-:W-:-:S04]  /*37a0*/  IMAD.WIDE R8, R2, 0x4, R4 ;  /* 0x0000000402087825 */ /* 0x004fc800078e0204 */
[----:B------:R-:W-:Y:S01]  /*37b0*/  IMAD.U32 R2, R107, -0x80000000, RZ ;  /* 0x800000006b027824 */ /* 0x000fe200078e00ff */
[----:B------:R1:W5:Y:S03]  /*37c0*/  LDG.E R123, desc[UR30][R8.64] ;  /* 0x0000001e087b7981 */ /* 0x000366000c1e1900 */
[----:B------:R-:W2:Y:S01]  /*37d0*/  SYNCS.PHASECHK.TRANS64.TRYWAIT P0, [R87+URZ+0x60], R2 ;  /* 0x00006002570075a7 */ /* 0x000ea200080011ff */
[----:B------:R-:W-:-:S04]  /*37e0*/  LEA.HI R4, R88, R88, RZ, 0x1 ;  /* 0x0000005858047211 */ /* 0x000fc800078f08ff */
[----:B------:R-:W-:-:S04]  /*37f0*/  LOP3.LUT R3, R4, 0xfffffffe, RZ, 0xc0, !PT ;  /* 0xfffffffe04037812 */ /* 0x000fc800078ec0ff */
[----:B------:R-:W-:-:S04]  /*3800*/  ISETP.NE.AND P1, PT, R88, R3, PT ;  /* 0x000000035800720c */ /* 0x000fc80003f25270 */
[----:B------:R-:W-:Y:S02]  /*3810*/  ISETP.LT.AND P1, PT, R88, RZ, P1 ;  /* 0x000000ff5800720c */ /* 0x000fe40000f21270 */
[----:B------:R-:W-:Y:S01]  /*3820*/  SHF.R.U32.HI R3, RZ, 0x1, R4 ;  /* 0x00000001ff037819 */ /* 0x000fe20000011604 */
[----:B------:R-:W-:-:S03]  /*3830*/  IMAD.MOV.U32 R103, RZ, RZ, R90 ;  /* 0x000000ffff677224 */ /* 0x000fc600078e005a */
[----:B------:R-:W-:-:S07]  /*3840*/  IADD3 R126, PT, PT, R3, -0x1, RZ ;  /* 0xffffffff037e7810 */ /* 0x000fce0007ffe0ff */
[----:B------:R-:W-:Y:S01]  /*3850*/  @!P1 IADD3 R126, PT, PT, R3, RZ, RZ ;  /* 0x000000ff037e9210 */ /* 0x000fe20007ffe0ff */
[----:B-12---:R-:W-:Y:S06]  /*3860*/  @!P0 BRA `(.L_x_66) ;  /* 0x0000002000c08947 */ /* 0x006fec0003800000 */
.L_x_109:
[----:B------:R-:W-:Y:S01]  /*3870*/  SHF.R.S32.HI R102, RZ, 0x1f, R90 ;  /* 0x0000001fff667819 */ /* 0x000fe2000001145a */
[C---:B------:R-:W-:Y:S01]  /*3880*/  IMAD R125, R107.reuse, 0xd0, R112 ;  /* 0x000000d06b7d7824 */ /* 0x040fe200078e0270 */
[----:B------:R-:W-:Y:S01]  /*3890*/  ISETP.NE.AND P4, PT, R107, RZ, PT ;  /* 0x000000ff6b00720c */ /* 0x000fe20003f85270 */
[----:B------:R-:W-:Y:S01]  /*38a0*/  IMAD.MOV.U32 R130, RZ, RZ, RZ ;  /* 0x000000ffff827224 */ /* 0x000fe200078e00ff */
[----:B------:R-:W-:Y:S01]  /*38b0*/  CS2R R128, SRZ ;  /* 0x0000000000807805 */ /* 0x000fe2000001ff00 */
[----:B------:R-:W-:Y:S01]  /*38c0*/  IMAD.MOV.U32 R127, RZ, RZ, RZ ;  /* 0x000000ffff7f7224 */ /* 0x000fe200078e00ff */
[----:B------:R-:W-:-:S09]  /*38d0*/  LEA R126, R126, UR21, 0x8 ;  /* 0x000000157e7e7c11 */ /* 0x000fd2000f8e40ff */
.L_x_73:
[----:B-1----:R-:W-:Y:S01]  /*38e0*/  IADD3 R3, PT, PT, R129, 0x3, RZ ;  /* 0x0000000381037810 */ /* 0x002fe20007ffe0ff */
[----:B------:R-:W-:Y:S05]  /*38f0*/  WARPSYNC.ALL ;  /* 0x0000000000007948 */ /* 0x000fea0003800000 */
[----:B------:R-:W-:Y:S01]  /*3900*/  NOP ;  /* 0x0000000000007918 */ /* 0x000fe20000000000 */
[----:B------:R-:W-:Y:S01]  /*3910*/  SEL R88, R3, R128, !P4 ;  /* 0x0000008003587207 */ /* 0x000fe20006000000 */
[----:B------:R-:W-:Y:S01]  /*3920*/  BSSY.RECONVERGENT B0, `(.L_x_67) ;  /* 0x000003a000007945 */ /* 0x000fe20003800200 */
[----:B------:R-:W-:Y:S02]  /*3930*/  ISETP.NE.AND P0, PT, R127, RZ, PT ;  /* 0x000000ff7f00720c */ /* 0x000fe40003f05270 */
[----:B------:R-:W-:-:S04]  /*3940*/  SHF.L.U32 R90, R88, 0x6, RZ ;  /* 0x00000006585a7819 */ /* 0x000fc800000006ff */
[----:B------:R-:W-:-:S04]  /*3950*/  IADD3 R2, PT, PT, R125, R90, RZ ;  /* 0x0000005a7d027210 */ /* 0x000fc80007ffe0ff */
[----:B------:R-:W-:-:S13]  /*3960*/  R2UR UR4, R2 ;  /* 0x00000000020472ca */ /* 0x000fda00000e0000 */
[----:B------:R-:W1:Y:S01]  /*3970*/  LDTM.x32 R36, tmem[UR4+0x20] ;  /* 0x00002004002479ee */ /* 0x000e6200082c0000 */
[----:B------:R-:W-:-:S13]  /*3980*/  R2UR UR4, R2 ;  /* 0x00000000020472ca */ /* 0x000fda00000e0000 */
[----:B------:R-:W2:Y:S01]  /*3990*/  LDTM.x32 R4, tmem[UR4] ;  /* 0x00000004000479ee */ /* 0x000ea200082c0000 */
[-C--:B-1---5:R-:W-:Y:S02]  /*39a0*/  FMUL2 R2, R36.F32x2.HI_LO, R124.reuse.F32 ;  /* 0x0000007c2402724a */ /* 0x0a2fe40001000000 */
[-C--:B------:R-:W-:Y:S02]  /*39b0*/  FMUL2 R36, R40.F32x2.HI_LO, R124.reuse.F32 ;  /* 0x0000007c2824724a */ /* 0x080fe40001000000 */
[-C--:B------:R-:W-:Y:S02]  /*39c0*/  FMUL2 R40, R44.F32x2.HI_LO, R124.reuse.F32 ;  /* 0x0000007c2c28724a */ /* 0x080fe40001000000 */
[-C--:B------:R-:W-:Y:S02]  /*39d0*/  FMUL2 R44, R48.F32x2.HI_LO, R124.reuse.F32 ;  /* 0x0000007c302c724a */ /* 0x080fe40001000000 */
[-C--:B------:R-:W-:Y:S02]  /*39e0*/  FMUL2 R48, R52.F32x2.HI_LO, R124.reuse.F32 ;  /* 0x0000007c3430724a */ /* 0x080fe40001000000 */
[----:B------:R-:W-:-:S02]  /*39f0*/  FMUL2 R38, R38.F32x2.HI_LO, R124.F32 ;  /* 0x0000007c2626724a */ /* 0x000fc40001000000 */
[-C--:B------:R-:W-:Y:S02]  /*3a00*/  FMUL2 R42, R42.F32x2.HI_LO, R124.reuse.F32 ;  /* 0x0000007c2a2a724a */ /* 0x080fe40001000000 */
[-C--:B------:R-:W-:Y:S02]  /*3a10*/  FMUL2 R46, R46.F32x2.HI_LO, R124.reuse.F32 ;  /* 0x0000007c2e2e724a */ /* 0x080fe40001000000 */
[-C--:B------:R-:W-:Y:S02]  /*3a20*/  FMUL2 R50, R50.F32x2.HI_LO, R124.reuse.F32 ;  /* 0x0000007c3232724a */ /* 0x080fe40001000000 */
[-C--:B------:R-:W-:Y:S02]  /*3a30*/  FMUL2 R54, R54.F32x2.HI_LO, R124.reuse.F32 ;  /* 0x0000007c3636724a */ /* 0x080fe40001000000 */
[-C--:B------:R-:W-:Y:S02]  /*3a40*/  FMUL2 R52, R56.F32x2.HI_LO, R124.reuse.F32 ;  /* 0x0000007c3834724a */ /* 0x080fe40001000000 */
[----:B------:R-:W-:-:S02]  /*3a50*/  FMUL2 R58, R58.F32x2.HI_LO, R124.F32 ;  /* 0x0000007c3a3a724a */ /* 0x000fc40001000000 */
[-C--:B------:R-:W-:Y:S02]  /*3a60*/  FMUL2 R56, R60.F32x2.HI_LO, R124.reuse.F32 ;  /* 0x0000007c3c38724a */ /* 0x080fe40001000000 */
[-C--:B------:R-:W-:Y:S02]  /*3a70*/  FMUL2 R60, R64.F32x2.HI_LO, R124.reuse.F32 ;  /* 0x0000007c403c724a */ /* 0x080fe40001000000 */
[----:B--2---:R-:W-:Y:S01]  /*3a80*/  FMUL2 R70, R8.F32x2.HI_LO, R124.F32 ;  /* 0x0000007c0846724a */ /* 0x004fe20001000000 */
[----:B------:R-:W-:Y:S01]  /*3a90*/  F2FP.BF16.F32.PACK_AB R8, R3, R2 ;  /* 0x000000020308723e */ /* 0x000fe200000010ff */
[----:B------:R-:W-:Y:S01]  /*3aa0*/  FMUL2 R72, R10.F32x2.HI_LO, R124.F32 ;  /* 0x0000007c0a48724a */ /* 0x000fe20001000000 */
        /* <DEDUP_REMOVED lines=21> */
[----:B------:R-:W-:-:S02]  /*3c00*/  FMUL2 R24, R24.F32x2.HI_LO, R124.F32 ;  /* 0x0000007c1818724a */ /* 0x000fc40001000000 */
[-C--:B------:R-:W-:Y:S02]  /*3c10*/  FMUL2 R26, R26.F32x2.HI_LO, R124.reuse.F32 ;  /* 0x0000007c1a1a724a */ /* 0x080fe40001000000 */
[-C--:B------:R-:W-:Y:S02]  /*3c20*/  FMUL2 R28, R28.F32x2.HI_LO, R124.reuse.F32 ;  /* 0x0000007c1c1c724a */ /* 0x080fe40001000000 */
[-C--:B------:R-:W-:Y:S02]  /*3c30*/  FMUL2 R30, R30.F32x2.HI_LO, R124.reuse.F32 ;  /* 0x0000007c1e1e724a */ /* 0x080fe40001000000 */
[-C--:B------:R-:W-:Y:S02]  /*3c40*/  FMUL2 R32, R32.F32x2.HI_LO, R124.reuse.F32 ;  /* 0x0000007c2020724a */ /* 0x080fe40001000000 */
[----:B------:R-:W-:Y:S01]  /*3c50*/  FMUL2 R34, R34.F32x2.HI_LO, R124.F32 ;  /* 0x0000007c2222724a */ /* 0x000fe20001000000 */
[----:B------:R-:W-:Y:S06]  /*3c60*/  @P0 BRA `(.L_x_68) ;  /* 0x0000000000140947 */ /* 0x000fec0003800000 */
[----:B------:R-:W-:Y:S01]  /*3c70*/  ELECT P0, URZ, PT ;  /* 0x0000000000ff782f */ /* 0x000fe20003800000 */
[----:B------:R-:W-:Y:S01]  /*3c80*/  NOP ;  /* 0x0000000000007918 */ /* 0x000fe20000000000 */
[----:B------:R-:W-:-:S11]  /*3c90*/  LOP3.LUT R107, R107, 0x1, RZ, 0x3c, !PT ;  /* 0x000000016b6b7812 */ /* 0x000fd600078e3cff */
[----:B------:R-:W-:-:S04]  /*3ca0*/  @P0 IMAD.MOV.U32 R5, RZ, RZ, 0x1 ;  /* 0x00000001ff050424 */ /* 0x000fc800078e00ff */
[----:B------:R1:W-:Y:S03]  /*3cb0*/  @P0 SYNCS.ARRIVE.TRANS64.RED.ART0 RZ, [R104+URZ], R5 ;  /* 0x0000000568ff09a7 */ /* 0x0003e600085004ff */
.L_x_68:
[----:B------:R-:W-:Y:S05]  /*3cc0*/  BSYNC.RECONVERGENT B0 ;  /* 0x0000000000007941 */ /* 0x000fea0003800200 */
.L_x_67:
[----:B------:R-:W-:Y:S01]  /*3cd0*/  F2FP.BF16.F32.PACK_AB R20, R57, R56 ;  /* 0x000000383914723e */ /* 0x000fe200000010ff */
[----:B------:R2:W-:Y:S01]  /*3ce0*/  STS.128 [R111], R8 ;  /* 0x000000086f007388 */ /* 0x0005e20000000c00 */
[----:B------:R-:W-:Y:S02]  /*3cf0*/  F2FP.BF16.F32.PACK_AB R21, R63, R62 ;  /* 0x0000003e3f15723e */ /* 0x000fe400000010ff */
[----:B------:R-:W-:Y:S01]  /*3d00*/  F2FP.BF16.F32.PACK_AB R22, R61, R60 ;  /* 0x0000003c3d16723e */ /* 0x000fe200000010ff */
[----:B------:R3:W-:Y:S01]  /*3d10*/  STS.128 [R113], R12 ;  /* 0x0000000c71007388 */ /* 0x0007e20000000c00 */
[----:B------:R-:W-:Y:S02]  /*3d20*/  F2FP.BF16.F32.PACK_AB R23, R67, R66 ;  /* 0x000000424317723e */ /* 0x000fe400000010ff */
[----:B------:R-:W-:Y:S01]  /*3d30*/  F2FP.BF16.F32.PACK_AB R4, R65, R64 ;  /* 0x000000404104723e */ /* 0x000fe200000010ff */
[----:B------:R5:W-:Y:S01]  /*3d40*/  STS.128 [R114], R16 ;  /* 0x0000001072007388 */ /* 0x000be20000000c00 */
[----:B-1----:R-:W-:-:S02]  /*3d50*/  F2FP.BF16.F32.PACK_AB R5, R69, R68 ;  /* 0x000000444505723e */ /* 0x002fc400000010ff */
[----:B------:R-:W-:Y:S01]  /*3d60*/  F2FP.BF16.F32.PACK_AB R6, R71, R70 ;  /* 0x000000464706723e */ /* 0x000fe200000010ff */
[----:B------:R1:W-:Y:S01]  /*3d70*/  STS.128 [R115], R20 ;  /* 0x0000001473007388 */ /* 0x0003e20000000c00 */
[----:B------:R-:W-:Y:S02]  /*3d80*/  F2FP.BF16.F32.PACK_AB R7, R73, R72 ;  /* 0x000000484907723e */ /* 0x000fe400000010ff */
[----:B------:R-:W-:Y:S02]  /*3d90*/  ISETP.NE.AND P2, PT, R122, RZ, PT ;  /* 0x000000ff7a00720c */ /* 0x000fe40003f45270 */
[C---:B----4-:R-:W-:Y:S01]  /*3da0*/  ISETP.GE.U32.AND P3, PT, R127.reuse, 0x6, PT ;  /* 0x000000067f00780c */ /* 0x050fe20003f66070 */
[----:B------:R1:W-:Y:S01]  /*3db0*/  STS.128 [R116], R4 ;  /* 0x0000000474007388 */ /* 0x0003e20000000c00 */
[----:B------:R-:W-:Y:S01]  /*3dc0*/  VIADD R127, R127, 0x2 ;  /* 0x000000027f7f7836 */ /* 0x000fe20000000000 */
[----:B--2---:R-:W-:Y:S02]  /*3dd0*/  F2FP.BF16.F32.PACK_AB R8, R75, R74 ;  /* 0x0000004a4b08723e */ /* 0x004fe400000010ff */
[----:B------:R-:W-:-:S02]  /*3de0*/  F2FP.BF16.F32.PACK_AB R9, R77, R76 ;  /* 0x0000004c4d09723e */ /* 0x000fc400000010ff */
[----:B------:R-:W-:Y:S02]  /*3df0*/  F2FP.BF16.F32.PACK_AB R10, R79, R78 ;  /* 0x0000004e4f0a723e */ /* 0x000fe400000010ff */
[----:B------:R-:W-:Y:S02]  /*3e00*/  F2FP.BF16.F32.PACK_AB R11, R81, R80 ;  /* 0x00000050510b723e */ /* 0x000fe400000010ff */
[----:B---3--:R-:W-:Y:S02]  /*3e10*/  F2FP.BF16.F32.PACK_AB R12, R83, R82 ;  /* 0x00000052530c723e */ /* 0x008fe400000010ff */
[----:B------:R-:W-:Y:S01]  /*3e20*/  F2FP.BF16.F32.PACK_AB R13, R85, R84 ;  /* 0x00000054550d723e */ /* 0x000fe200000010ff */
[----:B------:R1:W-:Y:S01]  /*3e30*/  STS.128 [R117], R8 ;  /* 0x0000000875007388 */ /* 0x0003e20000000c00 */
[----:B------:R-:W-:Y:S02]  /*3e40*/  F2FP.BF16.F32.PACK_AB R14, R25, R24 ;  /* 0x00000018190e723e */ /* 0x000fe400000010ff */
[----:B------:R-:W-:-:S02]  /*3e50*/  F2FP.BF16.F32.PACK_AB R15, R27, R26 ;  /* 0x0000001a1b0f723e */ /* 0x000fc400000010ff */
[----:B-----5:R-:W-:Y:S02]  /*3e60*/  F2FP.BF16.F32.PACK_AB R16, R29, R28 ;  /* 0x0000001c1d10723e */ /* 0x020fe400000010ff */
[----:B------:R-:W-:Y:S01]  /*3e70*/  F2FP.BF16.F32.PACK_AB R17, R31, R30 ;  /* 0x0000001e1f11723e */ /* 0x000fe200000010ff */
[----:B------:R1:W-:Y:S01]  /*3e80*/  STS.128 [R118], R12 ;  /* 0x0000000c76007388 */ /* 0x0003e20000000c00 */
[----:B------:R-:W-:Y:S02]  /*3e90*/  F2FP.BF16.F32.PACK_AB R18, R33, R32 ;  /* 0x000000202112723e */ /* 0x000fe400000010ff */
[----:B------:R-:W-:-:S05]  /*3ea0*/  F2FP.BF16.F32.PACK_AB R19, R35, R34 ;  /* 0x000000222313723e */ /* 0x000fca00000010ff */
[----:B------:R1:W-:Y:S01]  /*3eb0*/  STS.128 [R119], R16 ;  /* 0x0000001077007388 */ /* 0x0003e20000000c00 */
[----:B------:R2:W-:Y:S06]  /*3ec0*/  MEMBAR.ALL.CTA ;  /* 0x0000000000007992 */ /* 0x0005ec0000008000 */
[----:B--2---:R-:W2:Y:S02]  /*3ed0*/  FENCE.VIEW.ASYNC.S ;  /* 0x00000000000073c6 */ /* 0x004ea40000000000 */
[----:B--2---:R-:W-:Y:S06]  /*3ee0*/  BAR.SYNC.DEFER_BLOCKING 0x2, 0x80 ;  /* 0x0082000000007b1d */ /* 0x004fec0000010000 */
[----:B------:R-:W-:Y:S05]  /*3ef0*/  @P2 BRA `(.L_x_69) ;  /* 0x0000000000442947 */ /* 0x000fea0003800000 */
[----:B------:R-:W-:Y:S01]  /*3f00*/  UIADD3 UR10, UP0, UPT, UR8, 0x240, URZ ;  /* 0x00000240080a7890 */ /* 0x000fe2000ff1e0ff */
[----:B------:R-:W-:Y:S01]  /*3f10*/  PLOP3.LUT P0, PT, PT, PT, PT, 0x80, 0x8 ;  /* 0x000000000008781c */ /* 0x000fe20003f0f070 */
[----:B------:R-:W-:Y:S01]  /*3f20*/  IMAD R90, R89, 0x100, R90 ;  /* 0x00000100595a7824 */ /* 0x000fe200078e025a */
[----:B-1----:R-:W-:Y:S01]  /*3f30*/  IADD3 R4, PT, PT, R87, 0x400, RZ ;  /* 0x0000040057047810 */ /* 0x002fe20007ffe0ff */
[----:B------:R-:W-:-:S12]  /*3f40*/  UIADD3.X UR11, UPT, UPT, URZ, UR9, URZ, UP0, !UPT ;  /* 0x00000009ff0b7290 */ /* 0x000fd800087fe4ff */
.L_x_70:
[----:B------:R-:W-:Y:S02]  /*3f50*/  PLOP3.LUT P1, PT, P1, P0, PT, 0xf2, 0x2f ;  /* 0x00000000002f781c */ /* 0x000fe40000f21e72 */
[----:B------:R-:W-:-:S08]  /*3f60*/  @P0 R2UR P1, UR6, R126 ;  /* 0x000000007e0602ca */ /* 0x000fd00000020000 */
[----:B------:R-:W-:Y:S02]  /*3f70*/  PLOP3.LUT P1, PT, P1, P0, PT, 0xf2, 0x2f ;  /* 0x00000000002f781c */ /* 0x000fe40000f21e72 */
[----:B------:R-:W-:-:S08]  /*3f80*/  @P0 R2UR.OR P1, UR5, R90 ;  /* 0x000000005a0502ca */ /* 0x000fd00000120000 */
[----:B------:R-:W-:Y:S02]  /*3f90*/  PLOP3.LUT P1, PT, P1, P0, PT, 0xf2, 0x2f ;  /* 0x00000000002f781c */ /* 0x000fe40000f21e72 */
[----:B------:R-:W-:-:S08]  /*3fa0*/  @P0 R2UR.OR P1, UR4, R4 ;  /* 0x00000000040402ca */ /* 0x000fd00000120000 */
[----:B------:R-:W-:Y:S02]  /*3fb0*/  @P0 PLOP3.LUT P0, PT, P1, PT, PT, 0x80, 0x8 ;  /* 0x000000000008081c */ /* 0x000fe40000f0f070 */
[----:B------:R-:W-:-:S03]  /*3fc0*/  PLOP3.LUT P1, PT, PT, PT, PT, 0x80, 0x8 ;  /* 0x000000000008781c */ /* 0x000fc60003f2f070 */
[----:B------:R1:W-:Y:S08]  /*3fd0*/  UTMASTG.2D [UR4], [UR10], desc[URZ] ;  /* 0x0000ff040a0073b5 */ /* 0x0003f00008009000 */
[----:B-1----:R-:W-:Y:S05]  /*3fe0*/  @P0 BRA.U.ANY `(.L_x_70) ;  /* 0xfffffffd00d80947 */ /* 0x002fea000393ffff */
[----:B------:R0:W-:Y:S01]  /*3ff0*/  UTMACMDFLUSH ;  /* 0x00000000000079b7 */ /* 0x0001e20000000000 */
[----:B------:R-:W-:-:S04]  /*4000*/  DEPBAR.LE SB0, 0x0 ;  /* 0x000080000000791a */ /* 0x000fc80000000000 */
.L_x_69:
[----:B-1----:R-:W-:Y:S01]  /*4010*/  FMUL2 R20, R80.F32x2.HI_LO, -1.4426950216293334961 ;  /* 0xbfb8aa3b5014784a */ /* 0x002fe20001000000 */
[----:B------:R-:W-:Y:S01]  /*4020*/  BAR.SYNC.DEFER_BLOCKING 0x2, 0x80 ;  /* 0x0082000000007b1d */ /* 0x000fe20000010000 */
[----:B------:R-:W-:Y:S02]  /*4030*/  FMUL2 R4, R34.F32x2.HI_LO, -1.4426950216293334961 ;  /* 0xbfb8aa3b2204784a */ /* 0x000fe40001000000 */
[----:B------:R-:W-:Y:S02]  /*4040*/  FMUL2 R22, R78.F32x2.HI_LO, -1.4426950216293334961 ;  /* 0xbfb8aa3b4e16784a */ /* 0x000fe40001000000 */
[----:B------:R-:W-:Y:S01]  /*4050*/  FMUL2 R6, R32.F32x2.HI_LO, -1.4426950216293334961 ;  /* 0xbfb8aa3b2006784a */ /* 0x000fe20001000000 */
[----:B------:R-:W-:Y:S01]  /*4060*/  MUFU.EX2 R20, R20 ;  /* 0x0000001400147308 */ /* 0x000fe20000000800 */
[----:B------:R-:W-:Y:S02]  /*4070*/  FMUL2 R96, R70.F32x2.HI_LO, -1.4426950216293334961 ;  /* 0xbfb8aa3b4660784a */ /* 0x000fe40001000000 */
[----:B------:R-:W-:-:S02]  /*4080*/  FMUL2 R94, R72.F32x2.HI_LO, -1.4426950216293334961 ;  /* 0xbfb8aa3b485e784a */ /* 0x000fc40001000000 */
[----:B------:R-:W-:Y:S02]  /*4090*/  FMUL2 R100, R64.F32x2.HI_LO, -1.4426950216293334961 ;  /* 0xbfb8aa3b4064784a */ /* 0x000fe40001000000 */
[----:B------:R-:W-:Y:S01]  /*40a0*/  FMUL2 R90, R76.F32x2.HI_LO, -1.4426950216293334961 ;  /* 0xbfb8aa3b4c5a784a */ /* 0x000fe20001000000 */
[----:B------:R-:W1:Y:S01]  /*40b0*/  MUFU.EX2 R21, R21 ;  /* 0x0000001500157308 */ /* 0x000e620000000800 */
[----:B------:R-:W-:Y:S02]  /*40c0*/  FMUL2 R8, R30.F32x2.HI_LO, -1.4426950216293334961 ;  /* 0xbfb8aa3b1e08784a */ /* 0x000fe40001000000 */
[----:B------:R-:W-:Y:S02]  /*40d0*/  FMUL2 R92, R74.F32x2.HI_LO, -1.4426950216293334961 ;  /* 0xbfb8aa3b4a5c784a */ /* 0x000fe40001000000 */
[----:B------:R-:W-:Y:S02]  /*40e0*/  FMUL2 R10, R28.F32x2.HI_LO, -1.4426950216293334961 ;  /* 0xbfb8aa3b1c0a784a */ /* 0x000fe40001000000 */
[----:B------:R-:W-:Y:S01]  /*40f0*/  FMUL2 R14, R24.F32x2.HI_LO, -1.4426950216293334961 ;  /* 0xbfb8aa3b180e784a */ /* 0x000fe20001000000 */
[----:B------:R-:W-:Y:S01]  /*4100*/  MUFU.EX2 R4, R4 ;  /* 0x0000000400047308 */ /* 0x000fe20000000800 */
[----:B------:R-:W-:-:S02]  /*4110*/  FMUL2 R12, R26.F32x2.HI_LO, -1.4426950216293334961 ;  /* 0xbfb8aa3b1a0c784a */ /* 0x000fc40001000000 */
[----:B------:R-:W-:Y:S02]  /*4120*/  FMUL2 R98, R68.F32x2.HI_LO, -1.4426950216293334961 ;  /* 0xbfb8aa3b4462784a */ /* 0x000fe40001000000 */
[----:B------:R-:W-:Y:S02]  /*4130*/  FMUL2 R16, R84.F32x2.HI_LO, -1.4426950216293334961 ;  /* 0xbfb8aa3b5410784a */ /* 0x000fe40001000000 */
[----:B------:R-:W-:Y:S01]  /*4140*/  FMUL2 R18, R82.F32x2.HI_LO, -1.4426950216293334961 ;  /* 0xbfb8aa3b5212784a */ /* 0x000fe20001000000 */
[----:B------:R-:W2:Y:S01]  /*4150*/  MUFU.EX2 R5, R5 ;  /* 0x0000000500057308 */ /* 0x000ea20000000800 */
[----:B-1----:R-:W-:-:S07]  /*4160*/  FADD2 R20, R20.F32x2.HI_LO, 1 ;  /* 0x3f8000001414744b */ /* 0x002fce0000200000 */
[----:B------:R-:W-:Y:S08]  /*4170*/  MUFU.EX2 R22, R22 ;  /* 0x0000001600167308 */ /* 0x000ff00000000800 */
[----:B------:R-:W1:Y:S01]  /*4180*/  MUFU.EX2 R23, R23 ;  /* 0x0000001700177308 */ /* 0x000e620000000800 */
[----:B--2---:R-:W-:-:S07]  /*4190*/  FADD2 R4, R4.F32x2.HI_LO, 1 ;  /* 0x3f8000000404744b */ /* 0x004fce0000200000 */
[----:B------:R-:W-:Y:S08]  /*41a0*/  MUFU.EX2 R6, R6 ;  /* 0x0000000600067308 */ /* 0x000ff00000000800 */
        /* <DEDUP_REMOVED lines=35> */
[----:B------:R-:W-:Y:S08]  /*43e0*/  MUFU.RCP R20, R20 ;  /* 0x0000001400147308 */ /* 0x000ff00000001000 */
[----:B------:R-:W2:Y:S01]  /*43f0*/  MUFU.RCP R21, R21 ;  /* 0x0000001500157308 */ /* 0x000ea20000001000 */
[----:B-1----:R-:W-:-:S07]  /*4400*/  FADD2 R16, R16.F32x2.HI_LO, 1 ;  /* 0x3f8000001010744b */ /* 0x002fce0000200000 */
[----:B------:R-:W-:Y:S08]  /*4410*/  MUFU.RCP R4, R4 ;  /* 0x0000000400047308 */ /* 0x000ff00000001000 */
[----:B------:R-:W1:Y:S01]  /*4420*/  MUFU.RCP R5, R5 ;  /* 0x0000000500057308 */ /* 0x000e620000001000 */
[----:B--2---:R-:W-:-:S04]  /*4430*/  FMUL2 R20, R20.F32x2.HI_LO, R80.F32x2.HI_LO ;  /* 0x000000501414724a */ /* 0x004fc80000000000 */
[----:B------:R-:W-:-:S03]  /*4440*/  FMUL2 R20, R20.F32x2.HI_LO, R50.F32x2.HI_LO ;  /* 0x000000321414724a */ /* 0x000fc60000000000 */
[----:B------:R-:W-:Y:S01]  /*4450*/  MUFU.EX2 R18, R18 ;  /* 0x0000001200127308 */ /* 0x000fe20000000800 */
[----:B------:R-:W-:-:S07]  /*4460*/  FMUL2 R20, R20.F32x2.HI_LO, R123.F32 ;  /* 0x0000007b1414724a */ /* 0x000fce0001000000 */
[----:B------:R-:W2:Y:S01]  /*4470*/  MUFU.EX2 R19, R19 ;  /* 0x0000001300137308 */ /* 0x000ea20000000800 */
[----:B-1----:R-:W-:-:S04]  /*4480*/  FMUL2 R4, R4.F32x2.HI_LO, R34.F32x2.HI_LO ;  /* 0x000000220404724a */ /* 0x002fc80000000000 */
[----:B------:R-:W-:-:S03]  /*4490*/  FMUL2 R4, R4.F32x2.HI_LO, R66.F32x2.HI_LO ;  /* 0x000000420404724a */ /* 0x000fc60000000000 */
[----:B------:R-:W-:Y:S01]  /*44a0*/  MUFU.RCP R22, R22 ;  /* 0x0000001600167308 */ /* 0x000fe20000001000 */
[----:B------:R-:W-:-:S07]  /*44b0*/  FMUL2 R4, R4.F32x2.HI_LO, R123.F32 ;  /* 0x0000007b0404724a */ /* 0x000fce0001000000 */
[----:B------:R-:W1:Y:S01]  /*44c0*/  MUFU.RCP R23, R23 ;  /* 0x0000001700177308 */ /* 0x000e620000001000 */
[----:B--2---:R-:W-:-:S07]  /*44d0*/  FADD2 R18, R18.F32x2.HI_LO, 1 ;  /* 0x3f8000001212744b */ /* 0x004fce0000200000 */
[----:B------:R-:W-:Y:S08]  /*44e0*/  MUFU.RCP R6, R6 ;  /* 0x0000000600067308 */ /* 0x000ff00000001000 */
[----:B------:R-:W2:Y:S01]  /*44f0*/  MUFU.RCP R7, R7 ;  /* 0x0000000700077308 */ /* 0x000ea20000001000 */
[----:B-1----:R-:W-:-:S04]  /*4500*/  FMUL2 R22, R22.F32x2.HI_LO, R78.F32x2.HI_LO ;  /* 0x0000004e1616724a */ /* 0x002fc80000000000 */
[----:B------:R-:W-:-:S03]  /*4510*/  FMUL2 R22, R22.F32x2.HI_LO, R44.F32x2.HI_LO ;  /* 0x0000002c1616724a */ /* 0x000fc60000000000 */
[----:B------:R-:W-:Y:S01]  /*4520*/  MUFU.RCP R96, R96 ;  /* 0x0000006000607308 */ /* 0x000fe20000001000 */
[----:B------:R-:W-:-:S07]  /*4530*/  FMUL2 R22, R22.F32x2.HI_LO, R123.F32 ;  /* 0x0000007b1616724a */ /* 0x000fce0001000000 */
[----:B------:R-:W1:Y:S01]  /*4540*/  MUFU.RCP R97, R97 ;  /* 0x0000006100617308 */ /* 0x000e620000001000 */
[----:B--2---:R-:W-:-:S04]  /*4550*/  FMUL2 R6, R6.F32x2.HI_LO, R32.F32x2.HI_LO ;  /* 0x000000200606724a */ /* 0x004fc80000000000 */
[----:B------:R-:W-:-:S03]  /*4560*/  FMUL2 R6, R6.F32x2.HI_LO, R60.F32x2.HI_LO ;  /* 0x0000003c0606724a */ /* 0x000fc60000000000 */
[----:B------:R-:W-:Y:S01]  /*4570*/  MUFU.RCP R94, R94 ;  /* 0x0000005e005e7308 */ /* 0x000fe20000001000 */
[----:B------:R-:W-:-:S07]  /*4580*/  FMUL2 R6, R6.F32x2.HI_LO, R123.F32 ;  /* 0x0000007b0606724a */ /* 0x000fce0001000000 */
        /* <DEDUP_REMOVED lines=12> */
[----:B------:R-:W-:Y:S01]  /*4650*/  FMUL2 R100, R100.F32x2.HI_LO, R2.F32x2.HI_LO ;  /* 0x000000026464724a */ /* 0x000fe20000000000 */
[-C--:B------:R-:W-:Y:S02]  /*4660*/  FMNMX.NAN R3, |R20|, |R4|.reuse, !PT ;  /* 0x4000000414037209 */ /* 0x080fe40007820200 */
[----:B------:R-:W-:Y:S01]  /*4670*/  MUFU.RCP R8, R8 ;  /* 0x0000000800087308 */ /* 0x000fe20000001000 */
[----:B------:R-:W-:Y:S01]  /*4680*/  F2FP.SATFINITE.E2M1.F32.PACK_AB_MERGE_C R4, R5, R4, RZ ;  /* 0x000000040504723e */ /* 0x000fe200042070ff */
[----:B------:R-:W-:Y:S01]  /*4690*/  FMUL2 R100, R100.F32x2.HI_LO, R123.F32 ;  /* 0x0000007b6464724a */ /* 0x000fe20001000000 */
[----:B------:R-:W-:Y:S02]  /*46a0*/  FMNMX.NAN R2, |R23|, |R7|, !PT ;  /* 0x4000000717027209 */ /* 0x000fe40007820200 */
[----:B------:R-:W-:-:S03]  /*46b0*/  PRMT R4, R4, 0x7054, RZ ;  /* 0x0000705404047816 */ /* 0x000fc600000000ff */
        /* <DEDUP_REMOVED lines=21> */
[----:B--2---:R-:W-:Y:S01]  /*4810*/  FMUL2 R14, R14.F32x2.HI_LO, R24.F32x2.HI_LO ;  /* 0x000000180e0e724a */ /* 0x004fe20000000000 */
[C---:B------:R-:W-:Y:S02]  /*4820*/  FMNMX.NAN R24, |R21|.reuse, |R5|, !PT ;  /* 0x4000000515187209 */ /* 0x040fe40007820200 */
[----:B------:R-:W-:Y:S01]  /*4830*/  F2FP.SATFINITE.E2M1.F32.PACK_AB_MERGE_C R25, R21, R20, RZ ;  /* 0x000000141519723e */ /* 0x000fe200042070ff */
[----:B------:R-:W-:Y:S01]  /*4840*/  FMUL2 R14, R14.F32x2.HI_LO, R52.F32x2.HI_LO ;  /* 0x000000340e0e724a */ /* 0x000fe20000000000 */
[----:B------:R-:W-:Y:S02]  /*4850*/  F2FP.SATFINITE.E2M1.F32.PACK_AB_MERGE_C R5, R23, R22, RZ ;  /* 0x000000161705723e */ /* 0x000fe400042070ff */
[----:B------:R-:W-:Y:S01]  /*4860*/  MUFU.RCP R98, R98 ;  /* 0x0000006200627308 */ /* 0x000fe20000001000 */
[----:B------:R-:W-:Y:S01]  /*4870*/  FMNMX.NAN R21, |R22|, |R6|, !PT ;  /* 0x4000000616157209 */ /* 0x000fe20007820200 */
[----:B------:R-:W-:Y:S01]  /*4880*/  FMUL2 R14, R14.F32x2.HI_LO, R123.F32 ;  /* 0x0000007b0e0e724a */ /* 0x000fe20001000000 */
[----:B------:R-:W-:-:S02]  /*4890*/  F2FP.SATFINITE.E2M1.F32.PACK_AB_MERGE_C R22, R97, R96, RZ ;  /* 0x000000606116723e */ /* 0x000fc400042070ff */
[----:B------:R-:W-:Y:S02]  /*48a0*/  F2FP.SATFINITE.E2M1.F32.PACK_AB_MERGE_C R6, R7, R6, RZ ;  /* 0x000000060706723e */ /* 0x000fe400042070ff */
[----:B------:R-:W-:Y:S01]  /*48b0*/  PRMT R22, R22, 0x7604, RZ ;  /* 0x0000760416167816 */ /* 0x000fe200000000ff */
[----:B------:R-:W2:Y:S01]  /*48c0*/  MUFU.RCP R99, R99 ;  /* 0x0000006300637308 */ /* 0x000ea20000001000 */
[----:B-1----:R-:W-:Y:S01]  /*48d0*/  FMUL2 R12, R12.F32x2.HI_LO, R26.F32x2.HI_LO ;  /* 0x0000001a0c0c724a */ /* 0x002fe20000000000 */
[----:B------:R-:W-:Y:S02]  /*48e0*/  F2FP.SATFINITE.E2M1.F32.PACK_AB_MERGE_C R27, R95, R94, RZ ;  /* 0x0000005e5f1b723e */ /* 0x000fe400042070ff */
[----:B------:R-:W-:Y:S01]  /*48f0*/  FMNMX.NAN R20, |R91|, |R9|, !PT ;  /* 0x400000095b147209 */ /* 0x000fe20007820200 */
[----:B------:R-:W-:Y:S01]  /*4900*/  FMUL2 R12, R12.F32x2.HI_LO, R58.F32x2.HI_LO ;  /* 0x0000003a0c0c724a */ /* 0x000fe20000000000 */
[----:B------:R-:W-:Y:S02]  /*4910*/  PRMT R27, R27, 0x7054, RZ ;  /* 0x000070541b1b7816 */ /* 0x000fe400000000ff */
[----:B------:R-:W-:Y:S01]  /*4920*/  MUFU.RCP R16, R16 ;  /* 0x0000001000107308 */ /* 0x000fe20000001000 */
[----:B------:R-:W-:Y:S01]  /*4930*/  FMUL2 R12, R12.F32x2.HI_LO, R123.F32 ;  /* 0x0000007b0c0c724a */ /* 0x000fe20001000000 */
[----:B------:R-:W-:-:S02]  /*4940*/  F2FP.SATFINITE.E2M1.F32.PACK_AB_MERGE_C R7, R9, R8, RZ ;  /* 0x000000080907723e */ /* 0x000fc400042070ff */
[----:B------:R-:W-:Y:S02]  /*4950*/  FMNMX.NAN R23, |R90|, |R8|, !PT ;  /* 0x400000085a177209 */ /* 0x000fe40007820200 */
[----:B------:R-:W-:Y:S02]  /*4960*/  FMNMX.NAN R9, |R92|, |R10|, !PT ;  /* 0x4000000a5c097209 */ /* 0x000fe40007820200 */
[----:B------:R-:W1:Y:S01]  /*4970*/  MUFU.RCP R17, R17 ;  /* 0x0000001100117308 */ /* 0x000e620000001000 */
[----:B--2---:R-:W-:Y:S01]  /*4980*/  FMUL2 R98, R98.F32x2.HI_LO, R68.F32x2.HI_LO ;  /* 0x000000446262724a */ /* 0x004fe20000000000 */
[----:B------:R-:W-:Y:S02]  /*4990*/  FMNMX.NAN R8, |R93|, |R11|, !PT ;  /* 0x4000000b5d087209 */ /* 0x000fe40007820200 */
[----:B------:R-:W-:Y:S01]  /*49a0*/  F2FP.SATFINITE.E2M1.F32.PACK_AB_MERGE_C R10, R11, R10, RZ ;  /* 0x0000000a0b0a723e */ /* 0x000fe200042070ff */
[----:B------:R-:W-:Y:S01]  /*49b0*/  FMUL2 R98, R98.F32x2.HI_LO, R38.F32x2.HI_LO ;  /* 0x000000266262724a */ /* 0x000fe20000000000 */
[----:B------:R-:W-:-:S02]  /*49c0*/  LOP3.LUT R11, R22, R27, RZ, 0xfc, !PT ;  /* 0x0000001b160b7212 */ /* 0x000fc400078efcff */
[----:B------:R-:W-:Y:S01]  /*49d0*/  MUFU.RCP R18, R18 ;  /* 0x0000001200127308 */ /* 0x000fe20000001000 */
[----:B------:R-:W-:Y:S01]  /*49e0*/  F2FP.SATFINITE.E2M1.F32.PACK_AB_MERGE_C R26, R13, R12, RZ ;  /* 0x0000000c0d1a723e */ /* 0x000fe200042070ff */
[----:B------:R-:W-:Y:S01]  /*49f0*/  FMUL2 R98, R98.F32x2.HI_LO, R123.F32 ;  /* 0x0000007b6262724a */ /* 0x000fe20001000000 */
[----:B------:R-:W-:Y:S02]  /*4a00*/  F2FP.SATFINITE.E2M1.F32.PACK_AB_MERGE_C R27, R15, R14, RZ ;  /* 0x0000000e0f1b723e */ /* 0x000fe400042070ff */
[----:B------:R-:W-:Y:S02]  /*4a10*/  FMNMX3.NAN R24, |R95|, |R13|, R24, !PT ;  /* 0x4000000d5f187276 */ /* 0x000fe40007820218 */
[----:B------:R-:W-:Y:S01]  /*4a20*/  PRMT R22, R25, 0x7054, RZ ;  /* 0x0000705419167816 */ /* 0x000fe200000000ff */
[----:B------:R-:W2:Y:S01]  /*4a30*/  MUFU.RCP R19, R19 ;  /* 0x0000001300137308 */ /* 0x000ea20000001000 */
[----:B-1----:R-:W-:Y:S01]  /*4a40*/  FMUL2 R16, R16.F32x2.HI_LO, R84.F32x2.HI_LO ;  /* 0x000000541010724a */ /* 0x002fe20000000000 */
[----:B------:R-:W-:-:S02]  /*4a50*/  PRMT R13, R5, 0x7604, RZ ;  /* 0x00007604050d7816 */ /* 0x000fc400000000ff */
[----:B------:R-:W-:Y:S01]  /*4a60*/  PRMT R26, R26, 0x7054, RZ ;  /* 0x000070541a1a7816 */ /* 0x000fe200000000ff */
[----:B------:R-:W-:Y:S01]  /*4a70*/  FMUL2 R16, R16.F32x2.HI_LO, R54.F32x2.HI_LO ;  /* 0x000000361010724a */ /* 0x000fe20000000000 */
[----:B------:R-:W-:Y:S02]  /*4a80*/  PRMT R5, R27, 0x7604, RZ ;  /* 0x000076041b057816 */ /* 0x000fe400000000ff */
[----:B------:R-:W-:Y:S01]  /*4a90*/  PRMT R25, R6, 0x7604, RZ ;  /* 0x0000760406197816 */ /* 0x000fe200000000ff */
[----:B------:R-:W-:Y:S01]  /*4aa0*/  FMUL2 R16, R16.F32x2.HI_LO, R123.F32 ;  /* 0x0000007b1010724a */ /* 0x000fe20001000000 */
[----:B------:R-:W-:Y:S02]  /*4ab0*/  LOP3.LUT R22, R13, R22, RZ, 0xfc, !PT ;  /* 0x000000160d167212 */ /* 0x000fe400078efcff */
[C---:B------:R-:W-:Y:S02]  /*4ac0*/  F2FP.SATFINITE.E2M1.F32.PACK_AB_MERGE_C R6, R99.reuse, R98, RZ ;  /* 0x000000626306723e */ /* 0x040fe400042070ff */
[----:B------:R-:W-:-:S02]  /*4ad0*/  FMNMX3.NAN R13, |R99|, |R17|, R20, !PT ;  /* 0x40000011630d7276 */ /* 0x000fc40007820214 */
[----:B------:R-:W-:Y:S01]  /*4ae0*/  F2FP.SATFINITE.E2M1.F32.PACK_AB_MERGE_C R91, R91, R90, RZ ;  /* 0x0000005a5b5b723e */ /* 0x000fe200042070ff */
[----:B--2---:R-:W-:Y:S01]  /*4af0*/  FMUL2 R18, R18.F32x2.HI_LO, R82.F32x2.HI_LO ;  /* 0x000000521212724a */ /* 0x004fe20000000000 */
[----:B------:R-:W-:Y:S02]  /*4b00*/  LOP3.LUT R5, R5, R26, RZ, 0xfc, !PT ;  /* 0x0000001a05057212 */ /* 0x000fe400078efcff */
[----:B------:R-:W-:Y:S01]  /*4b10*/  LOP3.LUT R4, R25, R4, RZ, 0xfc, !PT ;  /* 0x0000000419047212 */ /* 0x000fe200078efcff */
[----:B------:R-:W-:Y:S01]  /*4b20*/  FMUL2 R18, R18.F32x2.HI_LO, R48.F32x2.HI_LO ;  /* 0x000000301212724a */ /* 0x000fe20000000000 */
[----:B------:R-:W-:Y:S02]  /*4b30*/  F2FP.SATFINITE.E2M1.F32.PACK_AB_MERGE_C R20, R17, R16, RZ ;  /* 0x000000101114723e */ /* 0x000fe400042070ff */
[----:B------:R-:W-:Y:S01]  /*4b40*/  LOP3.LUT R6, R11, 0xff, R6, 0xf8, !PT ;  /* 0x000000ff0b067812 */ /* 0x000fe200078ef806 */
[----:B------:R-:W-:Y:S01]  /*4b50*/  FMUL2 R18, R18.F32x2.HI_LO, R123.F32 ;  /* 0x0000007b1212724a */ /* 0x000fe20001000000 */
[----:B------:R-:W-:-:S02]  /*4b60*/  F2FP.SATFINITE.E2M1.F32.PACK_AB_MERGE_C R17, R101, R100, RZ ;  /* 0x000000646511723e */ /* 0x000fc400042070ff */
[----:B------:R-:W-:Y:S02]  /*4b70*/  F2FP.SATFINITE.E2M1.F32.PACK_AB_MERGE_C R93, R93, R92, RZ ;  /* 0x0000005c5d5d723e */ /* 0x000fe400042070ff */
[----:B------:R-:W-:Y:S02]  /*4b80*/  LOP3.LUT R22, R22, 0xff, R91, 0xf8, !PT ;  /* 0x000000ff16167812 */ /* 0x000fe400078ef85b */
[----:B------:R-:W-:Y:S02]  /*4b90*/  LOP3.LUT R20, R5, 0xff, R20, 0xf8, !PT ;  /* 0x000000ff05147812 */ /* 0x000fe400078ef814 */
[----:B------:R-:W-:Y:S02]  /*4ba0*/  F2FP.SATFINITE.E2M1.F32.PACK_AB_MERGE_C R11, R19, R18, RZ ;  /* 0x00000012130b723e */ /* 0x000fe400042070ff */
[----:B------:R-:W-:Y:S02]  /*4bb0*/  LOP3.LUT R7, R4, 0xff, R7, 0xf8, !PT ;  /* 0x000000ff04077812 */ /* 0x000fe400078ef807 */
[----:B------:R-:W-:-:S02]  /*4bc0*/  PRMT R4, R17, 0x6540, R6 ;  /* 0x0000654011047816 */ /* 0x000fc40000000006 */
[----:B------:R-:W-:Y:S02]  /*4bd0*/  PRMT R5, R93, 0x6540, R22 ;  /* 0x000065405d057816 */ /* 0x000fe40000000016 */
[----:B------:R-:W-:Y:S02]  /*4be0*/  PRMT R6, R11, 0x6540, R20 ;  /* 0x000065400b067816 */ /* 0x000fe40000000014 */
[----:B------:R-:W-:Y:S02]  /*4bf0*/  PRMT R7, R10, 0x6540, R7 ;  /* 0x000065400a077816 */ /* 0x000fe40000000007 */
[----:B------:R-:W-:Y:S02]  /*4c00*/  FMNMX3.NAN R23, |R98|, |R16|, R23, !PT ;  /* 0x4000001062177276 */ /* 0x000fe40007820217 */
[----:B------:R-:W-:Y:S01]  /*4c10*/  FMNMX3.NAN R12, |R94|, |R12|, R3, !PT ;  /* 0x4000000c5e0c7276 */ /* 0x000fe20007820203 */
[----:B------:R1:W-:Y:S01]  /*4c20*/  STS.128 [R109+0x4400], R4 ;  /* 0x004400046d007388 */ /* 0x0003e20000000c00 */
[----:B------:R-:W-:-:S02]  /*4c30*/  FMNMX3.NAN R8, |R101|, |R19|, R8, !PT ;  /* 0x4000001365087276 */ /* 0x000fc40007820208 */
[----:B------:R-:W-:Y:S01]  /*4c40*/  FMNMX3.NAN R15, |R97|, |R15|, R2, !PT ;  /* 0x4000000f610f7276 */ /* 0x000fe20007820202 */
[----:B------:R2:W-:Y:S06]  /*4c50*/  MEMBAR.ALL.CTA ;  /* 0x0000000000007992 */ /* 0x0005ec0000008000 */
[----:B--2---:R-:W2:Y:S01]  /*4c60*/  FENCE.VIEW.ASYNC.S ;  /* 0x00000000000073c6 */ /* 0x004ea20000000000 */
[----:B------:R-:W-:Y:S02]  /*4c70*/  FMNMX3.NAN R9, |R100|, |R18|, R9, !PT ;  /* 0x4000001264097276 */ /* 0x000fe40007820209 */
[----:B------:R-:W-:-:S02]  /*4c80*/  FMNMX3.NAN R14, |R96|, |R14|, R21, !PT ;  /* 0x4000000e600e7276 */ /* 0x000fc40007820215 */
[----:B------:R-:W-:Y:S02]  /*4c90*/  FMNMX.NAN R13, R13, R24, !PT ;  /* 0x000000180d0d7209 */ /* 0x000fe40007820000 */
[----:B------:R-:W-:Y:S02]  /*4ca0*/  FMNMX.NAN R12, R23, R12, !PT ;  /* 0x0000000c170c7209 */ /* 0x000fe40007820000 */
[----:B------:R-:W-:Y:S02]  /*4cb0*/  FMNMX3.NAN R8, R8, R15, R13, !PT ;  /* 0x0000000f08087276 */ /* 0x000fe4000782000d */
[----:B------:R-:W-:-:S04]  /*4cc0*/  FMNMX3.NAN R9, R9, R14, R12, !PT ;  /* 0x0000000e09097276 */ /* 0x000fc8000782000c */
[----:B------:R-:W-:-:S04]  /*4cd0*/  FMNMX3.NAN R9, R9, R8, RZ, !PT ;  /* 0x0000000809097276 */ /* 0x000fc800078200ff */
[----:B------:R-:W-:Y:S01]  /*4ce0*/  FMNMX R130, R9, R130, !PT ;  /* 0x0000008209827209 */ /* 0x000fe20007800000 */
[----:B--2---:R-:W-:Y:S06]  /*4cf0*/  BAR.SYNC.DEFER_BLOCKING 0x2, 0x80 ;  /* 0x0082000000007b1d */ /* 0x004fec0000010000 */
[----:B-1----:R-:W-:Y:S05]  /*4d00*/  @P2 BRA `(.L_x_71) ;  /* 0x0000000000442947 */ /* 0x002fea0003800000 */
[----:B------:R-:W-:Y:S01]  /*4d10*/  IMAD R88, R89, 0x4, R88 ;  /* 0x0000000459587824 */ /* 0x000fe200078e0258 */
[----:B------:R-:W-:Y:S01]  /*4d20*/  UIADD3 UR10, UP0, UPT, UR8, 0x2c0, URZ ;  /* 0x000002c0080a7890 */ /* 0x000fe2000ff1e0ff */
[----:B------:R-:W-:Y:S02]  /*4d30*/  PLOP3.LUT P0, PT, PT, PT, PT, 0x80, 0x8 ;  /* 0x000000000008781c */ /* 0x000fe40003f0f070 */
[----:B------:R-:W-:Y:S01]  /*4d40*/  IADD3 R2, PT, PT, R87, 0x4400, RZ ;  /* 0x0000440057027810 */ /* 0x000fe20007ffe0ff */
[----:B------:R-:W-:Y:S01]  /*4d50*/  IMAD.SHL.U32 R88, R88, 0x20, RZ ;  /* 0x0000002058587824 */ /* 0x000fe200078e00ff */
[----:B------:R-:W-:-:S12]  /*4d60*/  UIADD3.X UR11, UPT, UPT, URZ, UR9, URZ, UP0, !UPT ;  /* 0x00000009ff0b7290 */ /* 0x000fd800087fe4ff */
.L_x_72:
        /* <DEDUP_REMOVED lines=10> */
[----:B------:R0:W-:Y:S02]  /*4e10*/  UTMACMDFLUSH ;  /* 0x00000000000079b7 */ /* 0x0001e40000000000 */
.L_x_71:
[----:B------:R-:W-:Y:S01]  /*4e20*/  BAR.SYNC.DEFER_BLOCKING 0x2, 0x80 ;  /* 0x0082000000007b1d */ /* 0x000fe20000010000 */
[----:B------:R-:W-:Y:S02]  /*4e30*/  IADD3 R128, PT, PT, R128, 0x1, RZ ;  /* 0x0000000180807810 */ /* 0x000fe40007ffe0ff */
[----:B------:R-:W-:-:S03]  /*4e40*/  IADD3 R129, PT, PT, R129, -0x1, RZ ;  /* 0xffffffff81817810 */ /* 0x000fc60007ffe0ff */
[----:B------:R-:W-:Y:S05]  /*4e50*/  @!P3 BRA `(.L_x_73) ;  /* 0xffffffe800a0b947 */ /* 0x000fea000383ffff */
[-C--:B------:R-:W-:Y:S01]  /*4e60*/  LEA R3, R110, R87.reuse, 0x3 ;  /* 0x000000576e037211 */ /* 0x080fe200078e18ff */
[----:B------:R-:W-:Y:S01]  /*4e70*/  BSSY B0, `(.L_x_74) ;  /* 0x0000005000007945 */ /* 0x000fe20003800000 */
[----:B------:R-:W-:Y:S02]  /*4e80*/  SHF.L.U32 R4, R108, 0x1f, RZ ;  /* 0x0000001f6c047819 */ /* 0x000fe400000006ff */
[----:B------:R-:W-:Y:S02]  /*4e90*/  LEA R91, R110, R87, 0x4 ;  /* 0x000000576e5b7211 */ /* 0x000fe400078e20ff */
[----:B------:R-:W1:Y:S02]  /*4ea0*/  SYNCS.PHASECHK.TRANS64.TRYWAIT P0, [R3+URZ+0x70], R4 ;  /* 0x00007004030075a7 */ /* 0x000e6400080011ff */
[----:B-1----:R-:W-:Y:S05]  /*4eb0*/  @!P0 BRA `(.L_x_75) ;  /* 0x0000000c00448947 */ /* 0x002fea0003800000 */
.L_x_111:
[----:B------:R-:W-:Y:S05]  /*4ec0*/  BSYNC B0 ;  /* 0x0000000000007941 */ /* 0x000fea0003800000 */
.L_x_74:
[----:B------:R-:W2:Y:S01]  /*4ed0*/  LDS.128 R88, [R91+0x37010] ;  /* 0x037010005b587984 */ /* 0x000ea20000000c00 */
[----:B------:R-:W-:Y:S01]  /*4ee0*/  CREDUX.MAXABS.F32.NAN UR4, R130 ;  /* 0x00000000820472cc */ /* 0x000fe20000006400 */
[----:B------:R-:W-:Y:S01]  /*4ef0*/  BSSY.RECONVERGENT B0, `(.L_x_76) ;  /* 0x0000015000007945 */ /* 0x000fe20003800200 */
[----:B------:R-:W-:Y:S01]  /*4f00*/  ISETP.NE.AND P0, PT, R105, RZ, PT ;  /* 0x000000ff6900720c */ /* 0x000fe20003f05270 */
[----:B------:R3:W-:Y:S06]  /*4f10*/  MEMBAR.ALL.CTA ;  /* 0x0000000000007992 */ /* 0x0007ec0000008000 */
[----:B---3--:R-:W3:Y:S01]  /*4f20*/  FENCE.VIEW.ASYNC.S ;  /* 0x00000000000073c6 */ /* 0x008ee20000000000 */
[----:B------:R-:W-:-:S03]  /*4f30*/  VIADD R110, R110, 0x1 ;  /* 0x000000016e6e7836 */ /* 0x000fc60000000000 */
[----:B-1----:R-:W-:Y:S01]  /*4f40*/  IMAD.U32 R5, RZ, RZ, UR4 ;  /* 0x00000004ff057e24 */ /* 0x002fe2000f8e00ff */
[----:B---3--:R1:W-:Y:S04]  /*4f50*/  SYNCS.ARRIVE.TRANS64.ART0 RZ, [R3+URZ+0x80], R0 ;  /* 0x0000800003ff79a7 */ /* 0x0083e800085000ff */
[----:B------:R1:W-:Y:S01]  /*4f60*/  @!P0 STS [R120+0x37000], R5 ;  /* 0x0370000578008388 */ /* 0x0003e20000000800 */
[----:B------:R-:W-:Y:S01]  /*4f70*/  BAR.SYNC.DEFER_BLOCKING 0x2, 0x80 ;  /* 0x0082000000007b1d */ /* 0x000fe20000010000 */
[----:B------:R-:W-:-:S13]  /*4f80*/  LOP3.LUT P0, RZ, R122, R105, RZ, 0xfc, !PT ;  /* 0x000000697aff7212 */ /* 0x000fda000780fcff */
[----:B------:R-:W-:Y:S05]  /*4f90*/  @P0 BRA `(.L_x_77) ;  /* 0x0000000000280947 */ /* 0x000fea0003800000 */
[----:B------:R-:W-:Y:S01]  /*4fa0*/  IMAD.U32 R86, RZ, RZ, UR7 ;  /* 0x00000007ff567e24 */ /* 0x000fe2000f8e00ff */
[----:B------:R-:W-:Y:S01]  /*4fb0*/  MOV R87, 0x400 ;  /* 0x0000040000577802 */ /* 0x000fe20000000f00 */
[----:B------:R-:W3:Y:S03]  /*4fc0*/  LDCU.64 UR4, c[0x0][0x740] ;  /* 0x0000e800ff0477ac */ /* 0x000ee60008000a00 */
[----:B------:R-:W-:-:S05]  /*4fd0*/  LEA R87, R86, R87, 0x18 ;  /* 0x0000005756577211 */ /* 0x000fca00078ec0ff */
[----:B-1----:R-:W1:Y:S01]  /*4fe0*/  LDS.128 R4, [R87+0x37000] ;  /* 0x0370000057047984 */ /* 0x002e620000000c00 */
[----:B---3--:R-:W-:-:S04]  /*4ff0*/  LEA R2, P0, R103, UR4, 0x2 ;  /* 0x0000000467027c11 */ /* 0x008fc8000f8010ff */
[----:B------:R-:W-:Y:S02]  /*5000*/  LEA.HI.X R3, R103, UR5, R102, 0x2, P0 ;  /* 0x0000000567037c11 */ /* 0x000fe400080f1466 */
[----:B-1----:R-:W-:-:S04]  /*5010*/  FMNMX3 R4, R4, RZ, R5, !PT ;  /* 0x000000ff04047276 */ /* 0x002fc80007800005 */
[----:B------:R-:W-:-:S05]  /*5020*/  FMNMX3 R7, R4, R6, R7, !PT ;  /* 0x0000000604077276 */ /* 0x000fca0007800007 */
[----:B------:R3:W-:Y:S02]  /*5030*/  REDG.E.MAX.S32.STRONG.GPU desc[UR30][R2.64], R7 ;  /* 0x000000070200798e */ /* 0x0007e4000d12e31e */
.L_x_77:
[----:B------:R-:W-:Y:S05]  /*5040*/  BSYNC.RECONVERGENT B0 ;  /* 0x0000000000007941 */ /* 0x000fea0003800200 */
.L_x_76:
[----:B--2---:R-:W-:Y:S02]  /*5050*/  ISETP.NE.AND P0, PT, R91, 0x1, PT ;  /* 0x000000015b00780c */ /* 0x004fe40003f05270 */
[----:B------:R-:W-:-:S04]  /*5060*/  ISETP.NE.AND P1, PT, R110, 0x2, PT ;  /* 0x000000026e00780c */ /* 0x000fc80003f25270 */
[----:B-1-3--:R-:W-:Y:S02]  /*5070*/  SEL R3, RZ, 0x1, P1 ;  /* 0x00000001ff037807 */ /* 0x00afe40000800000 */
[----:B------:R-:W-:Y:S02]  /*5080*/  SEL R110, R110, RZ, P1 ;  /* 0x000000ff6e6e7207 */ /* 0x000fe40000800000 */
[----:B------:R-:W-:-:S03]  /*5090*/  LOP3.LUT R108, R108, R3, RZ, 0x3c, !PT ;  /* 0x000000036c6c7212 */ /* 0x000fc600078e3cff */
[----:B------:R-:W-:Y:S05]  /*50a0*/  @!P0 BRA `(.L_x_78) ;  /* 0xffffffe400a48947 */ /* 0x000fea000383ffff */
.L_x_65:
[----:B------:R-:W-:-:S13]  /*50b0*/  ISETP.NE.AND P0, PT, R122, RZ, PT ;  /* 0x000000ff7a00720c */ /* 0x000fda0003f05270 */
[----:B------:R-:W-:Y:S05]  /*50c0*/  @P0 BRA `(.L_x_79) ;  /* 0x0000000000200947 */ /* 0x000fea0003800000 */
[----:B------:R-:W2:Y:S01]  /*50d0*/  S2UR UR4, SR_CgaCtaId ;  /* 0x00000000000479c3 */ /* 0x000ea20000008800 */
[----:B------:R-:W-:Y:S01]  /*50e0*/  ELECT P1, URZ, PT ;  /* 0x0000000000ff782f */ /* 0x000fe20003820000 */
[----:B------:R-:W-:-:S06]  /*50f0*/  IMAD.MOV.U32 R2, RZ, RZ, 0x1 ;  /* 0x00000001ff027424 */ /* 0x000fcc00078e00ff */
[----:B------:R-:W-:Y:S06]  /*5100*/  UVIRTCOUNT.DEALLOC.SMPOOL 0x80 ;  /* 0x000000800000784c */ /* 0x000fec0000000000 */
[----:B------:R-:W-:Y:S01]  /*5110*/  @P1 MOV R3, 0x40 ;  /* 0x0000004000031802 */ /* 0x000fe20000000f00 */
[----:B--2---:R-:W-:-:S05]  /*5120*/  @P1 IMAD.U32 R86, RZ, RZ, UR4 ;  /* 0x00000004ff561e24 */ /* 0x004fca000f8e00ff */
[----:B------:R-:W-:-:S05]  /*5130*/  @P1 LEA R3, R86, R3, 0x18 ;  /* 0x0000000356031211 */ /* 0x000fca00078ec0ff */
[----:B------:R2:W-:Y:S02]  /*5140*/  @P1 STS.U8 [R3], R2 ;  /* 0x0000000203001388 */ /* 0x0005e40000000000 */
.L_x_79:
[----:B------:R-:W-:Y:S06]  /*5150*/  BAR.SYNC.DEFER_BLOCKING 0x2, 0x80 ;  /* 0x0082000000007b1d */ /* 0x000fec0000010000 */
[----:B------:R-:W-:Y:S05]  /*5160*/  @P0 BRA `(.L_x_80) ;  /* 0x0000000000d80947 */ /* 0x000fea0003800000 */
[----:B--2---:R-:W-:Y:S01]  /*5170*/  VIADD R3, R87, 0x90 ;  /* 0x0000009057037836 */ /* 0x004fe20000000000 */
[----:B------:R-:W-:Y:S01]  /*5180*/  LOP3.LUT R86, R86, 0x1, RZ, 0x3c, !PT ;  /* 0x0000000156567812 */ /* 0x000fe200078e3cff */
[----:B------:R-:W-:Y:S03]  /*5190*/  BSSY B0, `(.L_x_81) ;  /* 0x0000005000007945 */ /* 0x000fe60003800000 */
[----:B------:R-:W-:-:S04]  /*51a0*/  PRMT R3, R86, 0x654, R3 ;  /* 0x0000065456037816 */ /* 0x000fc80000000003 */
[----:B------:R2:W-:Y:S01]  /*51b0*/  SYNCS.ARRIVE.TRANS64.RED.ART0 RZ, [R3+URZ], R0 ;  /* 0x0000000003ff79a7 */ /* 0x0005e200085004ff */
[----:B------:R-:W3:Y:S02]  /*51c0*/  SYNCS.PHASECHK.TRANS64.TRYWAIT P0, [R87+URZ+0x90], RZ ;  /* 0x000090ff570075a7 */ /* 0x000ee400080011ff */
[----:B--23--:R-:W-:Y:S05]  /*51d0*/  @!P0 BRA `(.L_x_82) ;  /* 0x0000000800948947 */ /* 0x00cfea0003800000 */
.L_x_112:
[----:B------:R-:W-:Y:S05]  /*51e0*/  BSYNC B0 ;  /* 0x0000000000007941 */ /* 0x000fea0003800000 */
.L_x_81:
[----:B------:R-:W3:Y:S01]  /*51f0*/  S2UR UR5, SR_CgaCtaId ;  /* 0x00000000000579c3 */ /* 0x000ee20000008800 */
[----:B------:R-:W-:Y:S01]  /*5200*/  NOP ;  /* 0x0000000000007918 */ /* 0x000fe20000000000 */
[----:B------:R-:W-:Y:S01]  /*5210*/  UMOV UR4, 0x50 ;  /* 0x0000005000047882 */ /* 0x000fe20000000000 */
[----:B------:R-:W-:Y:S01]  /*5220*/  LOP3.LUT R4, R121, 0xffff, RZ, 0xc0, !PT ;  /* 0x0000ffff79047812 */ /* 0x000fe200078ec0ff */
[----:B------:R-:W-:-:S03]  /*5230*/  IMAD.MOV.U32 R3, RZ, RZ, 0xffff ;  /* 0x0000ffffff037424 */ /* 0x000fc600078e00ff */
[----:B------:R-:W-:-:S04]  /*5240*/  SHF.R.U32.HI R4, RZ, 0x5, R4 ;  /* 0x00000005ff047819 */ /* 0x000fc80000011604 */
[----:B------:R-:W-:Y:S01]  /*5250*/  SHF.L.U32 R3, R3, R4, RZ ;  /* 0x0000000403037219 */ /* 0x000fe200000006ff */
[----:B------:R-:W-:-:S05]  /*5260*/  VIADD R5, R4, 0x10 ;  /* 0x0000001004057836 */ /* 0x000fca0000000000 */
[----:B------:R-:W-:Y:S01]  /*5270*/  SHF.L.U32 R0, R0, R5, RZ ;  /* 0x0000000500007219 */ /* 0x000fe200000006ff */
[----:B---3--:R-:W-:-:S03]  /*5280*/  ULEA UR5, UR5, UR4, 0x18 ;  /* 0x0000000405057291 */ /* 0x008fc6000f8ec0ff */
[----:B------:R-:W-:-:S04]  /*5290*/  LOP3.LUT R5, R0, R3, RZ, 0xfc, !PT ;  /* 0x0000000300057212 */ /* 0x000fc800078efcff */
[C---:B------:R-:W-:Y:S02]  /*52a0*/  LOP3.LUT R3, R5.reuse, 0xffff, RZ, 0xc0, !PT ;  /* 0x0000ffff05037812 */ /* 0x040fe400078ec0ff */
[----:B------:R-:W3:Y:S02]  /*52b0*/  LDS R2, [UR5] ;  /* 0x00000005ff027984 */ /* 0x000ee40008000800 */
[----:B---3--:R-:W-:-:S04]  /*52c0*/  LOP3.LUT R0, R5, 0xffff, R2, 0x80, !PT ;  /* 0x0000ffff05007812 */ /* 0x008fc800078e8002 */
[----:B------:R-:W-:-:S13]  /*52d0*/  ISETP.NE.AND P0, PT, R0, R3, PT ;  /* 0x000000030000720c */ /* 0x000fda0003f05270 */
[----:B------:R-:W-:Y:S05]  /*52e0*/  @P0 BRA `(.L_x_83) ;  /* 0x00000000006c0947 */ /* 0x000fea0003800000 */
[----:B------:R-:W-:Y:S02]  /*52f0*/  SHF.R.U32.HI R0, RZ, 0x10, R2 ;  /* 0x00000010ff007819 */ /* 0x000fe40000011602 */
[----:B------:R-:W-:-:S04]  /*5300*/  SHF.R.U32.HI R3, RZ, 0x10, R5 ;  /* 0x00000010ff037819 */ /* 0x000fc80000011605 */
[----:B------:R-:W-:-:S04]  /*5310*/  LOP3.LUT R0, R0, R3, RZ, 0xc0, !PT ;  /* 0x0000000300007212 */ /* 0x000fc800078ec0ff */
[----:B------:R-:W-:-:S13]  /*5320*/  ISETP.NE.AND P0, PT, R0, R3, PT ;  /* 0x000000030000720c */ /* 0x000fda0003f05270 */
[----:B------:R-:W-:Y:S05]  /*5330*/  @P0 BRA `(.L_x_84) ;  /* 0x00000000004c0947 */ /* 0x000fea0003800000 */
[----:B------:R-:W-:Y:S02]  /*5340*/  R2UR UR4, R5 ;  /* 0x00000000050472ca */ /* 0x000fe400000e0000 */
[----:B------:R-:W-:Y:S02]  /*5350*/  ELECT P0, URZ, PT ;  /* 0x0000000000ff782f */ /* 0x000fe40003800000 */
[----:B------:R-:W-:-:S09]  /*5360*/  PLOP3.LUT P1, PT, PT, PT, PT, 0x8, 0x80 ;  /* 0x000000000080781c */ /* 0x000fd20003f2e170 */
[----:B------:R-:W-:Y:S02]  /*5370*/  ULOP3.LUT UR4, URZ, UR4, URZ, 0x33, !UPT ;  /* 0x00000004ff047292 */ /* 0x000fe4000f8e33ff */
[----:B------:R-:W-:-:S10]  /*5380*/  VOTEU.ANY UP0, P0 ;  /* 0x0000000000ff7886 */ /* 0x000fd40000000100 */
.L_x_85:
[----:B------:R-:W-:Y:S01]  /*5390*/  @P0 ELECT P1, URZ, PT ;  /* 0x0000000000ff082f */ /* 0x000fe20003820000 */
[----:B------:R3:W-:-:S12]  /*53a0*/  @UP0 UTCATOMSWS.AND URZ, UR4 ;  /* 0x0000000400ff09e3 */ /* 0x0007d80008000000 */
[----:B------:R-:W-:Y:S02]  /*53b0*/  @P1 PLOP3.LUT P0, PT, P1, PT, PT, 0x8, 0x80 ;  /* 0x000000000080181c */ /* 0x000fe40000f0e170 */
[----:B------:R-:W-:-:S11]  /*53c0*/  PLOP3.LUT P1, PT, PT, PT, PT, 0x8, 0x80 ;  /* 0x000000000080781c */ /* 0x000fd60003f2e170 */
[----:B---3--:R-:W-:Y:S05]  /*53d0*/  @P0 BRA.U.ANY `(.L_x_85) ;  /* 0xfffffffd00ec0947 */ /* 0x008fea000393ffff */
[----:B------:R-:W3:Y:S01]  /*53e0*/  S2R R2, SR_LANEID ;  /* 0x0000000000027919 */ /* 0x000ee20000000000 */
[----:B------:R-:W-:Y:S01]  /*53f0*/  IMAD.U32 R0, RZ, RZ, UR4 ;  /* 0x00000004ff007e24 */ /* 0x000fe2000f8e00ff */
[----:B------:R-:W-:Y:S02]  /*5400*/  VOTEU.ANY UR6, UPT, PT ;  /* 0x0000000000067886 */ /* 0x000fe400038e0100 */
[----:B------:R-:W-:Y:S01]  /*5410*/  UFLO.U32 UR6, UR6 ;  /* 0x00000006000672bd */ /* 0x000fe200080e0000 */
[----:B------:R-:W5:Y:S05]  /*5420*/  REDUX UR4, R0 ;  /* 0x00000000000473c4 */ /* 0x000f6a0000000000 */
[----:B---3--:R-:W-:-:S02]  /*5430*/  ISETP.EQ.U32.AND P0, PT, R2, UR6, PT ;  /* 0x0000000602007c0c */ /* 0x008fc4000bf02070 */
[----:B-----5:R-:W-:-:S11]  /*5440*/  MOV R2, UR4 ;  /* 0x0000000400027c02 */ /* 0x020fd60008000f00 */
[----:B------:R3:W-:Y:S01]  /*5450*/  @P0 ATOMS.AND RZ, [UR5], R2 ;  /* 0x00000002ffff098c */ /* 0x0007e2000a800005 */
[----:B------:R-:W-:Y:S05]  /*5460*/  BRA `(.L_x_86) ;  /* 0x0000000000147947 */ /* 0x000fea0003800000 */
.L_x_84:
[----:B------:R-:W-:Y:S02]  /*5470*/  MOV R2, 0x5490 ;  /* 0x0000549000027802 */ /* 0x000fe40000000f00 */
[----:B-12-4-:R-:W-:Y:S05]  /*5480*/  CALL.REL.NOINC `($__internal_0_$__cuda_sm10x_tcgen05_guardrail_trap_col_being_dealloced_not_returned_by_alloc) ;  /* 0x0000000400fc7944 */ /* 0x016fea0003c00000 */
[----:B------:R-:W-:Y:S05]  /*5490*/  BRA `(.L_x_86) ;  /* 0x0000000000087947 */ /* 0x000fea0003800000 */
.L_x_83:
[----:B------:R-:W-:Y:S02]  /*54a0*/  MOV R2, 0x54c0 ;  /* 0x000054c000027802 */ /* 0x000fe40000000f00 */
[----:B-12-4-:R-:W-:Y:S05]  /*54b0*/  CALL.REL.NOINC `($__internal_2_$__cuda_sm10x_tcgen05_guardrail_trap_unallocated_columns_being_dealloced) ;  /* 0x0000000800087944 */ /* 0x016fea0003c00000 */
.L_x_86:
[----:B------:R-:W-:Y:S01]  /*54c0*/  NOP ;  /* 0x0000000000007918 */ /* 0x000fe20000000000 */
.L_x_80:
[----:B------:R-:W-:Y:S01]  /*54d0*/  ISETP.NE.AND P0, PT, R122, RZ, PT ;  /* 0x000000ff7a00720c */ /* 0x000fe20003f05270 */
[----:B------:R-:W-:-:S04]  /*54e0*/  DEPBAR.LE SB0, 0x0 ;  /* 0x000080000000791a */ /* 0x000fc80000000000 */
[----:B------:R-:W-:-:S08]  /*54f0*/  DEPBAR.LE SB0, 0x0 ;  /* 0x000080000000791a */ /* 0x000fd00000000000 */
[----:B------:R-:W-:Y:S05]  /*5500*/  @P0 BRA `(.L_x_51) ;  /* 0x0000000000200947 */ /* 0x000fea0003800000 */
[----:B------:R-:W-:Y:S01]  /*5510*/  ELECT P0, URZ, PT ;  /* 0x0000000000ff782f */ /* 0x000fe20003800000 */
[----:B------:R-:W-:-:S12]  /*5520*/  IMAD.MOV.U32 R0, RZ, RZ, 0x20 ;  /* 0x00000020ff007424 */ /* 0x000fd800078e00ff */
[----:B--23--:R-:W-:-:S04]  /*5530*/  @P0 IADD3 R2, PT, PT, -R0, 0x100000, RZ ;  /* 0x0010000000020810 */ /* 0x00cfc80007ffe1ff */
[C---:B------:R-:W-:Y:S02]  /*5540*/  @P0 SHF.L.U32 R3, R2.reuse, 0xb, RZ ;  /* 0x0000000b02030819 */ /* 0x040fe400000006ff */
[----:B------:R-:W-:-:S05]  /*5550*/  @P0 SHF.L.U32 R2, R2, 0x1, RZ ;  /* 0x0000000102020819 */ /* 0x000fca00000006ff */
[----:B------:R2:W-:Y:S04]  /*5560*/  @P0 STS.64 [R87+URZ+0x90], R2 ;  /* 0x0000900257000988 */ /* 0x0005e80008000aff */
[----:B------:R-:W3:Y:S02]  /*5570*/  FENCE.VIEW.ASYNC.S ;  /* 0x00000000000073c6 */ /* 0x000ee40000000000 */
[----:B---3--:R-:W3:Y:S02]  /*5580*/  SYNCS.CCTL.IVALL ;  /* 0x00000000000079b1 */ /* 0x008ee40000000000 */
.L_x_51:
[----:B---3--:R-:W-:Y:S01]  /*5590*/  NOP ;  /* 0x0000000000007918 */ /* 0x008fe20000000000 */
[----:B-12---:R-:W-:Y:S05]  /*55a0*/  EXIT ;  /* 0x000000000000794d */ /* 0x006fea0003800000 */
.L_x_21:
[----:B------:R-:W-:-:S07]  /*55b0*/  MOV R20, R21 ;  /* 0x0000001500147202 */ /* 0x000fce0000000f00 */
.L_x_87:
[----:B----4-:R4:W3:Y:S02]  /*55c0*/  SYNCS.PHASECHK.TRANS64.TRYWAIT P0, [R14+URZ+0x80], R21 ;  /* 0x000080150e0075a7 */ /* 0x0108e400080011ff */
[----:B---3--:R-:W-:Y:S05]  /*55d0*/  @!P0 NANOSLEEP.SYNCS 0x989680 ;  /* 0x009896800000895d */ /* 0x008fea0003900000 */
[----:B------:R-:W3:Y:S02]  /*55e0*/  @!P0 SYNCS.PHASECHK.TRANS64 P0, [R14+URZ+0x80], R21 ;  /* 0x000080150e0085a7 */ /* 0x000ee400080010ff */
[----:B---3--:R-:W-:Y:S05]  /*55f0*/  @!P0 BRA `(.L_x_87) ;  /* 0xfffffffc00f08947 */ /* 0x008fea000383ffff */
[----:B------:R-:W-:Y:S05]  /*5600*/  BRA `(.L_x_88) ;  /* 0xffffffb800607947 */ /* 0x000fea000383ffff */
.L_x_23:
[----:B------:R-:W-:-:S07]  /*5610*/  MOV R7, R6 ;  /* 0x0000000600077202 */ /* 0x000fce0000000f00 */
.L_x_89:
[----:B--2---:R2:W3:Y:S02]  /*5620*/  SYNCS.PHASECHK.TRANS64.TRYWAIT P0, [R2+URZ+0x80], R7 ;  /* 0x00008007020075a7 */ /* 0x0044e400080011ff */
[----:B---3--:R-:W-:Y:S05]  /*5630*/  @!P0 NANOSLEEP.SYNCS 0x989680 ;  /* 0x009896800000895d */ /* 0x008fea0003900000 */
[----:B------:R-:W3:Y:S02]  /*5640*/  @!P0 SYNCS.PHASECHK.TRANS64 P0, [R2+URZ+0x80], R7 ;  /* 0x00008007020085a7 */ /* 0x000ee400080010ff */
[----:B---3--:R-:W-:Y:S05]  /*5650*/  @!P0 BRA `(.L_x_89) ;  /* 0xfffffffc00f08947 */ /* 0x008fea000383ffff */
[----:B------:R-:W-:Y:S05]  /*5660*/  BRA `(.L_x_90) ;  /* 0xffffffbc000c7947 */ /* 0x000fea000383ffff */
.L_x_24:
[----:B------:R-:W-:-:S07]  /*5670*/  MOV R9, R8 ;  /* 0x0000000800097202 */ /* 0x000fce0000000f00 */
.L_x_91:
[----:B--2---:R2:W3:Y:S02]  /*5680*/  SYNCS.PHASECHK.TRANS64.TRYWAIT P0, [R3+URZ+0x80], R9 ;  /* 0x00008009030075a7 */ /* 0x0044e400080011ff */
[----:B---3--:R-:W-:Y:S05]  /*5690*/  @!P0 NANOSLEEP.SYNCS 0x989680 ;  /* 0x009896800000895d */ /* 0x008fea0003900000 */
[----:B------:R-:W3:Y:S02]  /*56a0*/  @!P0 SYNCS.PHASECHK.TRANS64 P0, [R3+URZ+0x80], R9 ;  /* 0x00008009030085a7 */ /* 0x000ee400080010ff */
[----:B---3--:R-:W-:Y:S05]  /*56b0*/  @!P0 BRA `(.L_x_91) ;  /* 0xfffffffc00f08947 */ /* 0x008fea000383ffff */
[----:B------:R-:W-:Y:S05]  /*56c0*/  BRA `(.L_x_16) ;  /* 0xffffffbc00407947 */ /* 0x000fea000383ffff */
.L_x_26:
[----:B------:R-:W-:-:S07]  /*56d0*/  MOV R0, UR34 ;  /* 0x0000002200007c02 */ /* 0x000fce0008000f00 */
.L_x_92:
[----:B---3--:R3:W4:Y:S02]  /*56e0*/  SYNCS.PHASECHK.TRANS64.TRYWAIT P0, [R0+URZ+0x70], RZ ;  /* 0x000070ff000075a7 */ /* 0x00872400080011ff */
[----:B----4-:R-:W-:Y:S05]  /*56f0*/  @!P0 NANOSLEEP.SYNCS 0x989680 ;  /* 0x009896800000895d */ /* 0x010fea0003900000 */
[----:B------:R-:W4:Y:S02]  /*5700*/  @!P0 SYNCS.PHASECHK.TRANS64 P0, [R0+URZ+0x70], RZ ;  /* 0x000070ff000085a7 */ /* 0x000f2400080010ff */
[----:B----4-:R-:W-:Y:S05]  /*5710*/  @!P0 BRA `(.L_x_92) ;  /* 0xfffffffc00f08947 */ /* 0x010fea000383ffff */
[----:B------:R-:W-:Y:S05]  /*5720*/  BRA `(.L_x_93) ;  /* 0xffffffbc004c7947 */ /* 0x000fea000383ffff */
.L_x_29:
[----:B------:R-:W-:Y:S02]  /*5730*/  MOV R4, UR4 ;  /* 0x0000000400047c02 */ /* 0x000fe40008000f00 */
[----:B------:R-:W-:Y:S02]  /*5740*/  MOV R5, UR4 ;  /* 0x0000000400057c02 */ /* 0x000fe40008000f00 */
[----:B------:R-:W-:-:S07]  /*5750*/  MOV R0, UR5 ;  /* 0x0000000500007c02 */ /* 0x000fce0008000f00 */
.L_x_94:
[----:B-1----:R1:W3:Y:S02]  /*5760*/  SYNCS.PHASECHK.TRANS64.TRYWAIT P0, [R0+URZ+0x30], R5 ;  /* 0x00003005000075a7 */ /* 0x0022e400080011ff */
[----:B---3--:R-:W-:Y:S05]  /*5770*/  @!P0 NANOSLEEP.SYNCS 0x989680 ;  /* 0x009896800000895d */ /* 0x008fea0003900000 */
[----:B------:R-:W3:Y:S02]  /*5780*/  @!P0 SYNCS.PHASECHK.TRANS64 P0, [R0+URZ+0x30], R5 ;  /* 0x00003005000085a7 */ /* 0x000ee400080010ff */
[----:B---3--:R-:W-:Y:S05]  /*5790*/  @!P0 BRA `(.L_x_94) ;  /* 0xfffffffc00f08947 */ /* 0x008fea000383ffff */
[----:B------:R-:W-:Y:S05]  /*57a0*/  BRA `(.L_x_28) ;  /* 0xffffffbc00fc7947 */ /* 0x000fea000383ffff */
.L_x_32:
[----:B------:R-:W-:-:S07]  /*57b0*/  MOV R5, R4 ;  /* 0x0000000400057202 */ /* 0x000fce0000000f00 */
.L_x_95:
[----:B-1----:R1:W2:Y:S02]  /*57c0*/  SYNCS.PHASECHK.TRANS64.TRYWAIT P0, [R3+URZ+0x70], R5 ;  /* 0x00007005030075a7 */ /* 0x0022a400080011ff */
[----:B--2---:R-:W-:Y:S05]  /*57d0*/  @!P0 NANOSLEEP.SYNCS 0x989680 ;  /* 0x009896800000895d */ /* 0x004fea0003900000 */
[----:B------:R-:W2:Y:S02]  /*57e0*/  @!P0 SYNCS.PHASECHK.TRANS64 P0, [R3+URZ+0x70], R5 ;  /* 0x00007005030085a7 */ /* 0x000ea400080010ff */
[----:B--2---:R-:W-:Y:S05]  /*57f0*/  @!P0 BRA `(.L_x_95) ;  /* 0xfffffffc00f08947 */ /* 0x004fea000383ffff */
[----:B------:R-:W-:Y:S05]  /*5800*/  BRA `(.L_x_96) ;  /* 0xffffffc000947947 */ /* 0x000fea000383ffff */
.L_x_34:
[----:B------:R-:W-:Y:S02]  /*5810*/  MOV R2, UR4 ;  /* 0x0000000400027c02 */ /* 0x000fe40008000f00 */
[----:B--2---:R-:W-:Y:S02]  /*5820*/  MOV R3, UR4 ;  /* 0x0000000400037c02 */ /* 0x004fe40008000f00 */
[----:B------:R-:W-:-:S07]  /*5830*/  MOV R0, UR5 ;  /* 0x0000000500007c02 */ /* 0x000fce0008000f00 */
.L_x_97:
[----:B--2---:R2:W3:Y:S02]  /*5840*/  SYNCS.PHASECHK.TRANS64.TRYWAIT P0, [R0+URZ+0x30], R3 ;  /* 0x00003003000075a7 */ /* 0x0044e400080011ff */
[----:B---3--:R-:W-:Y:S05]  /*5850*/  @!P0 NANOSLEEP.SYNCS 0x989680 ;  /* 0x009896800000895d */ /* 0x008fea0003900000 */
[----:B------:R-:W3:Y:S02]  /*5860*/  @!P0 SYNCS.PHASECHK.TRANS64 P0, [R0+URZ+0x30], R3 ;  /* 0x00003003000085a7 */ /* 0x000ee400080010ff */
[----:B---3--:R-:W-:Y:S05]  /*5870*/  @!P0 BRA `(.L_x_97) ;  /* 0xfffffffc00f08947 */ /* 0x008fea000383ffff */
[----:B------:R-:W-:Y:S05]  /*5880*/  BRA `(.L_x_98) ;  /* 0xffffffc4001c7947 */ /* 0x000fea000383ffff */
.L_x_36:
[----:B------:R-:W-:-:S07]  /*5890*/  MOV R2, UR12 ;  /* 0x0000000c00027c02 */ /* 0x000fce0008000f00 */
.L_x_99:
[----:B--2---:R2:W3:Y:S02]  /*58a0*/  SYNCS.PHASECHK.TRANS64.TRYWAIT P0, [R2+URZ+0x70], RZ ;  /* 0x000070ff020075a7 */ /* 0x0044e400080011ff */
[----:B---3--:R-:W-:Y:S05]  /*58b0*/  @!P0 NANOSLEEP.SYNCS 0x989680 ;  /* 0x009896800000895d */ /* 0x008fea0003900000 */
[----:B------:R-:W3:Y:S02]  /*58c0*/  @!P0 SYNCS.PHASECHK.TRANS64 P0, [R2+URZ+0x70], RZ ;  /* 0x000070ff020085a7 */ /* 0x000ee400080010ff */
[----:B---3--:R-:W-:Y:S05]  /*58d0*/  @!P0 BRA `(.L_x_99) ;  /* 0xfffffffc00f08947 */ /* 0x008fea000383ffff */
[----:B------:R-:W-:Y:S05]  /*58e0*/  BRA `(.L_x_100) ;  /* 0xffffffc4003c7947 */ /* 0x000fea000383ffff */
.L_x_39:
[----:B------:R-:W-:Y:S02]  /*58f0*/  MOV R2, UR13 ;  /* 0x0000000d00027c02 */ /* 0x000fe40008000f00 */
[----:B------:R-:W-:Y:S02]  /*5900*/  MOV R3, UR13 ;  /* 0x0000000d00037c02 */ /* 0x000fe40008000f00 */
[----:B------:R-:W-:-:S07]  /*5910*/  MOV R0, UR12 ;  /* 0x0000000c00007c02 */ /* 0x000fce0008000f00 */
.L_x_101:
[----:B-1----:R1:W2:Y:S02]  /*5920*/  SYNCS.PHASECHK.TRANS64.TRYWAIT P0, [R0+URZ+0x68], R3 ;  /* 0x00006803000075a7 */ /* 0x0022a400080011ff */
[----:B--2---:R-:W-:Y:S05]  /*5930*/  @!P0 NANOSLEEP.SYNCS 0x989680 ;  /* 0x009896800000895d */ /* 0x004fea0003900000 */
[----:B------:R-:W2:Y:S02]  /*5940*/  @!P0 SYNCS.PHASECHK.TRANS64 P0, [R0+URZ+0x68], R3 ;  /* 0x00006803000085a7 */ /* 0x000ea400080010ff */
[----:B--2---:R-:W-:Y:S05]  /*5950*/  @!P0 BRA `(.L_x_101) ;  /* 0xfffffffc00f08947 */ /* 0x004fea000383ffff */
[----:B------:R-:W-:Y:S05]  /*5960*/  BRA `(.L_x_38) ;  /* 0xffffffc800907947 */ /* 0x000fea000383ffff */
.L_x_42:
[----:B------:R-:W-:Y:S02]  /*5970*/  MOV R2, UR25 ;  /* 0x0000001900027c02 */ /* 0x000fe40008000f00 */
[----:B------:R-:W-:Y:S02]  /*5980*/  MOV R3, UR25 ;  /* 0x0000001900037c02 */ /* 0x000fe40008000f00 */
[----:B------:R-:W-:Y:S07]  /*5990*/  MOV R0, UR13 ;  /* 0x0000000d00007c02 */ /* 0x000fee0008000f00 */
.L_x_102:
[----:B-1----:R1:W2:Y:S02]  /*59a0*/  SYNCS.PHASECHK.TRANS64.TRYWAIT P0, [R0+URZ], R3 ;  /* 0x00000003000075a7 */ /* 0x0022a400080011ff */
[----:B--2---:R-:W-:Y:S05]  /*59b0*/  @!P0 NANOSLEEP.SYNCS 0x989680 ;  /* 0x009896800000895d */ /* 0x004fea0003900000 */
[----:B------:R-:W2:Y:S02]  /*59c0*/  @!P0 SYNCS.PHASECHK.TRANS64 P0, [R0+URZ], R3 ;  /* 0x00000003000085a7 */ /* 0x000ea400080010ff */
[----:B--2---:R-:W-:Y:S05]  /*59d0*/  @!P0 BRA `(.L_x_102) ;  /* 0xfffffffc00f08947 */ /* 0x004fea000383ffff */
[----:B------:R-:W-:Y:S05]  /*59e0*/  BRA `(.L_x_41) ;  /* 0xffffffc800ec7947 */ /* 0x000fea000383ffff */
.L_x_45:
[-C--:B------:R-:W-:Y:S02]  /*59f0*/  MOV R6, R3.reuse ;  /* 0x0000000300067202 */ /* 0x080fe40000000f00 */
[----:B------:R-:W-:-:S07]  /*5a00*/  MOV R7, R3 ;  /* 0x0000000300077202 */ /* 0x000fce0000000f00 */
.L_x_103:
[----:B-1----:R1:W2:Y:S02]  /*5a10*/  SYNCS.PHASECHK.TRANS64.TRYWAIT P0, [R2+URZ+0x70], R7 ;  /* 0x00007007020075a7 */ /* 0x0022a400080011ff */
[----:B--2---:R-:W-:Y:S05]  /*5a20*/  @!P0 NANOSLEEP.SYNCS 0x989680 ;  /* 0x009896800000895d */ /* 0x004fea0003900000 */
[----:B------:R-:W2:Y:S02]  /*5a30*/  @!P0 SYNCS.PHASECHK.TRANS64 P0, [R2+URZ+0x70], R7 ;  /* 0x00007007020085a7 */ /* 0x000ea400080010ff */
[----:B--2---:R-:W-:Y:S05]  /*5a40*/  @!P0 BRA `(.L_x_103) ;  /* 0xfffffffc00f08947 */ /* 0x004fea000383ffff */
[----:B------:R-:W-:Y:S05]  /*5a50*/  BRA `(.L_x_104) ;  /* 0xffffffcc00747947 */ /* 0x000fea000383ffff */
.L_x_60:
[----:B------:R-:W-:-:S07]  /*5a60*/  MOV R15, R14 ;  /* 0x0000000e000f7202 */ /* 0x000fce0000000f00 */
.L_x_105:
[----:B-1----:R1:W2:Y:S02]  /*5a70*/  SYNCS.PHASECHK.TRANS64.TRYWAIT P0, [R3+URZ], R15 ;  /* 0x0000000f030075a7 */ /* 0x0022a400080011ff */
[----:B--2---:R-:W-:Y:S05]  /*5a80*/  @!P0 NANOSLEEP.SYNCS 0x989680 ;  /* 0x009896800000895d */ /* 0x004fea0003900000 */
[----:B------:R-:W2:Y:S02]  /*5a90*/  @!P0 SYNCS.PHASECHK.TRANS64 P0, [R3+URZ], R15 ;  /* 0x0000000f030085a7 */ /* 0x000ea400080010ff */
[----:B--2---:R-:W-:Y:S05]  /*5aa0*/  @!P0 BRA `(.L_x_105) ;  /* 0xfffffffc00f08947 */ /* 0x004fea000383ffff */
[----:B------:R-:W-:Y:S05]  /*5ab0*/  BRA `(.L_x_59) ;  /* 0xffffffd400387947 */ /* 0x000fea000383ffff */
.L_x_63:
[----:B------:R-:W-:-:S07]  /*5ac0*/  MOV R9, R8 ;  /* 0x0000000800097202 */ /* 0x000fce0000000f00 */
.L_x_106:
[----:B-1----:R1:W2:Y:S02]  /*5ad0*/  SYNCS.PHASECHK.TRANS64.TRYWAIT P0, [R3+URZ], R9 ;  /* 0x00000009030075a7 */ /* 0x0022a400080011ff */
[----:B--2---:R-:W-:Y:S05]  /*5ae0*/  @!P0 NANOSLEEP.SYNCS 0x989680 ;  /* 0x009896800000895d */ /* 0x004fea0003900000 */
[----:B------:R-:W2:Y:S02]  /*5af0*/  @!P0 SYNCS.PHASECHK.TRANS64 P0, [R3+URZ], R9 ;  /* 0x00000009030085a7 */ /* 0x000ea400080010ff */
[----:B--2---:R-:W-:Y:S05]  /*5b00*/  @!P0 BRA `(.L_x_106) ;  /* 0xfffffffc00f08947 */ /* 0x004fea000383ffff */
[----:B------:R-:W-:Y:S05]  /*5b10*/  BRA `(.L_x_62) ;  /* 0xffffffd400a07947 */ /* 0x000fea000383ffff */
.L_x_64:
[----:B-1----:R1:W2:Y:S02]  /*5b20*/  SYNCS.PHASECHK.TRANS64.TRYWAIT P0, [R87+URZ+0x70], RZ ;  /* 0x000070ff570075a7 */ /* 0x0022a400080011ff */
[----:B--2---:R-:W-:Y:S05]  /*5b30*/  @!P0 NANOSLEEP.SYNCS 0x989680 ;  /* 0x009896800000895d */ /* 0x004fea0003900000 */
[----:B------:R-:W2:Y:S02]  /*5b40*/  @!P0 SYNCS.PHASECHK.TRANS64 P0, [R87+URZ+0x70], RZ ;  /* 0x000070ff570085a7 */ /* 0x000ea400080010ff */
[----:B--2---:R-:W-:Y:S05]  /*5b50*/  @!P0 BRA `(.L_x_64) ;  /* 0xfffffffc00f08947 */ /* 0x004fea000383ffff */
[----:B------:R-:W-:Y:S05]  /*5b60*/  BRA `(.L_x_107) ;  /* 0xffffffd800047947 */ /* 0x000fea000383ffff */
.L_x_66:
[----:B------:R-:W-:-:S07]  /*5b70*/  MOV R3, R2 ;  /* 0x0000000200037202 */ /* 0x000fce0000000f00 */
.L_x_108:
[----:B-1----:R1:W2:Y:S02]  /*5b80*/  SYNCS.PHASECHK.TRANS64.TRYWAIT P0, [R87+URZ+0x60], R3 ;  /* 0x00006003570075a7 */ /* 0x0022a400080011ff */
[----:B--2---:R-:W-:Y:S05]  /*5b90*/  @!P0 NANOSLEEP.SYNCS 0x989680 ;  /* 0x009896800000895d */ /* 0x004fea0003900000 */
[----:B------:R-:W2:Y:S02]  /*5ba0*/  @!P0 SYNCS.PHASECHK.TRANS64 P0, [R87+URZ+0x60], R3 ;  /* 0x00006003570085a7 */ /* 0x000ea400080010ff */
[----:B--2---:R-:W-:Y:S05]  /*5bb0*/  @!P0 BRA `(.L_x_108) ;  /* 0xfffffffc00f08947 */ /* 0x004fea000383ffff */
[----:B------:R-:W-:Y:S05]  /*5bc0*/  BRA `(.L_x_109) ;  /* 0xffffffdc00287947 */ /* 0x000fea000383ffff */
.L_x_75:
[----:B------:R-:W-:-:S07]  /*5bd0*/  MOV R5, R4 ;  /* 0x0000000400057202 */ /* 0x000fce0000000f00 */
.L_x_110:
[----:B-1----:R1:W2:Y:S02]  /*5be0*/  SYNCS.PHASECHK.TRANS64.TRYWAIT P0, [R3+URZ+0x70], R5 ;  /* 0x00007005030075a7 */ /* 0x0022a400080011ff */
[----:B--2---:R-:W-:Y:S05]  /*5bf0*/  @!P0 NANOSLEEP.SYNCS 0x989680 ;  /* 0x009896800000895d */ /* 0x004fea0003900000 */
[----:B------:R-:W2:Y:S02]  /*5c00*/  @!P0 SYNCS.PHASECHK.TRANS64 P0, [R3+URZ+0x70], R5 ;  /* 0x00007005030085a7 */ /* 0x000ea400080010ff */
[----:B--2---:R-:W-:Y:S05]  /*5c10*/  @!P0 BRA `(.L_x_110) ;  /* 0xfffffffc00f08947 */ /* 0x004fea000383ffff */
[----:B------:R-:W-:Y:S05]  /*5c20*/  BRA `(.L_x_111) ;  /* 0xfffffff000a47947 */ /* 0x000fea000383ffff */
.L_x_82:
[----:B--2---:R2:W3:Y:S02]  /*5c30*/  SYNCS.PHASECHK.TRANS64.TRYWAIT P0, [R87+URZ+0x90], RZ ;  /* 0x000090ff570075a7 */ /* 0x0044e400080011ff */
[----:B---3--:R-:W-:Y:S05]  /*5c40*/  @!P0 NANOSLEEP.SYNCS 0x989680 ;  /* 0x009896800000895d */ /* 0x008fea0003900000 */
[----:B------:R-:W3:Y:S02]  /*5c50*/  @!P0 SYNCS.PHASECHK.TRANS64 P0, [R87+URZ+0x90], RZ ;  /* 0x000090ff570085a7 */ /* 0x000ee400080010ff */
[----:B---3--:R-:W-:Y:S05]  /*5c60*/  @!P0 BRA `(.L_x_82) ;  /* 0xfffffffc00f08947 */ /* 0x008fea000383ffff */
[----:B------:R-:W-:Y:S05]  /*5c70*/  BRA `(.L_x_112) ;  /* 0xfffffff400587947 */ /* 0x000fea000383ffff */
        .weak           $__internal_0_$__cuda_sm10x_tcgen05_guardrail_trap_col_being_dealloced_not_returned_by_alloc
        .type           $__internal_0_$__cuda_sm10x_tcgen05_guardrail_trap_col_being_dealloced_not_returned_by_alloc,@function
        .size           $__internal_0_$__cuda_sm10x_tcgen05_guardrail_trap_col_being_dealloced_not_returned_by_alloc,($__internal_1_$__cuda_sm10x_tcgen05_guardrail_trap_phase_invalid_during_alloc - $__internal_0_$__cuda_sm10x_tcgen05_guardrail_trap_col_being_dealloced_not_returned_by_alloc)
$__internal_0_$__cuda_sm10x_tcgen05_guardrail_trap_col_being_dealloced_not_returned_by_alloc:
[----:B------:R-:W-:Y:S05]  /*5c80*/  BPT.TRAP 0x1 ;  /* 0x000000040000795c */ /* 0x000fea0000300000 */
[----:B------:R-:W-:-:S04]  /*5c90*/  HFMA2 R3, -RZ, RZ, 0, 0 ;  /* 0x00000000ff037431 */ /* 0x000fc800000001ff */
[----:B------:R-:W-:Y:S05]  /*5ca0*/  RET.REL.NODEC R2 `(kernel_cutlass_kernel_cudnngrouped_gemmgrouped_gemm_swiglugrouped_gemm_swiglu_quantBlockScaledContiguousGroupedGemmKernel_object_at__TiledMMA_ThrLayoutVMNK21111000_PermutationMNK____MMAAt_0) ;  /* 0xffffffa002d47950 */ /* 0x000fea0003c3ffff */
        .weak           $__internal_1_$__cuda_sm10x_tcgen05_guardrail_trap_phase_invalid_during_alloc
        .type           $__internal_1_$__cuda_sm10x_tcgen05_guardrail_trap_phase_invalid_during_alloc,@function
        .size           $__internal_1_$__cuda_sm10x_tcgen05_guardrail_trap_phase_invalid_during_alloc,($__internal_2_$__cuda_sm10x_tcgen05_guardrail_trap_unallocated_columns_being_dealloced - $__internal_1_$__cuda_sm10x_tcgen05_guardrail_trap_phase_invalid_during_alloc)
$__internal_1_$__cuda_sm10x_tcgen05_guardrail_trap_phase_invalid_during_alloc:
[----:B------:R-:W-:Y:S05]  /*5cb0*/  BPT.TRAP 0x1 ;  /* 0x000000040000795c */ /* 0x000fea0000300000 */
[----:B------:R-:W-:-:S04]  /*5cc0*/  MOV R3, 0x0 ;  /* 0x0000000000037802 */ /* 0x000fc80000000f00 */
[----:B------:R-:W-:Y:S05]  /*5cd0*/  RET.REL.NODEC R2 `(kernel_cutlass_kernel_cudnngrouped_gemmgrouped_gemm_swiglugrouped_gemm_swiglu_quantBlockScaledContiguousGroupedGemmKernel_object_at__TiledMMA_ThrLayoutVMNK21111000_PermutationMNK____MMAAt_0) ;  /* 0xffffffa002c87950 */ /* 0x000fea0003c3ffff */
        .weak           $__internal_2_$__cuda_sm10x_tcgen05_guardrail_trap_unallocated_columns_being_dealloced
        .type           $__internal_2_$__cuda_sm10x_tcgen05_guardrail_trap_unallocated_columns_being_dealloced,@function
        .size           $__internal_2_$__cuda_sm10x_tcgen05_guardrail_trap_unallocated_columns_being_dealloced,(.L_x_116 - $__internal_2_$__cuda_sm10x_tcgen05_guardrail_trap_unallocated_columns_being_dealloced)
$__internal_2_$__cuda_sm10x_tcgen05_guardrail_trap_unallocated_columns_being_dealloced:
[----:B------:R-:W-:Y:S05]  /*5ce0*/  BPT.TRAP 0x1 ;  /* 0x000000040000795c */ /* 0x000fea0000300000 */
[----:B------:R-:W-:-:S04]  /*5cf0*/  HFMA2 R3, -RZ, RZ, 0, 0 ;  /* 0x00000000ff037431 */ /* 0x000fc800000001ff */
[----:B------:R-:W-:Y:S05]  /*5d00*/  RET.REL.NODEC R2 `(kernel_cutlass_kernel_cudnngrouped_gemmgrouped_gemm_swiglugrouped_gemm_swiglu_quantBlockScaledContiguousGroupedGemmKernel_object_at__TiledMMA_ThrLayoutVMNK21111000_PermutationMNK____MMAAt_0) ;  /* 0xffffffa002bc7950 */ /* 0x000fea0003c3ffff */
.L_x_113:
[----:B------:R-:W-:-:S00]  /*5d10*/  BRA `(.L_x_113) ;  /* 0xfffffffc00fc7947 */ /* 0x000fc0000383ffff */
[----:B------:R-:W-:-:S00]  /*5d20*/  NOP ;  /* 0x0000000000007918 */ /* 0x000fc00000000000 */
        /* <DEDUP_REMOVED lines=13> */
.L_x_116:


//--------------------- .nv.shared.kernel_cutlass_kernel_cudnngrouped_gemmgrouped_gemm_swiglugrouped_gemm_swiglu_quantBlockScaledContiguousGroupedGemmKernel_object_at__TiledMMA_ThrLayoutVMNK21111000_PermutationMNK____MMAAt_0 --------------------------
	.section	.nv.shared.kernel_cutlass_kernel_cudnngrouped_gemmgrouped_gemm_swiglugrouped_gemm_swiglu_quantBlockScaledContiguousGroupedGemmKernel_object_at__TiledMMA_ThrLayoutVMNK21111000_PermutationMNK____MMAAt_0,"aw",@nobits
	.sectionflags	@""
	.align	1024
	.zero		1024


//--------------------- .nv.shared.reserved.0     --------------------------
	.section	.nv.shared.reserved.0,"aw",@nobits
	.align	8
	.weak		__nv_reservedSMEM_offset_0_alias
	.size		__nv_reservedSMEM_offset_0_alias, 0, 64
	.other		__nv_reservedSMEM_offset_0_alias,@"STO_CUDA_RESERVED_SHARED STV_DEFAULT"
__nv_reservedSMEM_offset_0_alias:
	.zero		0
.nv.shared.reserved.0:
	.zero		64
	.weak		__nv_reservedSMEM_allocation_phase
	.type		__nv_reservedSMEM_allocation_phase,@object
	.size		__nv_reservedSMEM_allocation_phase,(.L_0 - __nv_reservedSMEM_allocation_phase)
__nv_reservedSMEM_allocation_phase:
	.zero		1
.L_0:
	.zero		7
	.weak		__nv_reservedSMEM_devtool_atexit_pc
	.type		__nv_reservedSMEM_devtool_atexit_pc,@object
	.size		__nv_reservedSMEM_devtool_atexit_pc,(__nv_reservedSMEM_allocation_mask - __nv_reservedSMEM_devtool_atexit_pc)
__nv_reservedSMEM_devtool_atexit_pc:
	.zero		8
	.weak		__nv_reservedSMEM_allocation_mask
	.type		__nv_reservedSMEM_allocation_mask,@object
	.size		__nv_reservedSMEM_allocation_mask,(.L_2 - __nv_reservedSMEM_allocation_mask)
__nv_reservedSMEM_allocation_mask:
	.zero		4
.L_2:
	.zero		4
	.weak		__nv_reservedSMEM_tmem_allocation_pipeline_mbarrier
	.type		__nv_reservedSMEM_tmem_allocation_pipeline_mbarrier,@object
	.size		__nv_reservedSMEM_tmem_allocation_pipeline_mbarrier,(__nv_reservedSMEM_tmem_allocation_pipeline_mbarrier_parity - __nv_reservedSMEM_tmem_allocation_pipeline_mbarrier)
__nv_reservedSMEM_tmem_allocation_pipeline_mbarrier:
	.zero		8
	.weak		__nv_reservedSMEM_tmem_allocation_pipeline_mbarrier_parity
	.type		__nv_reservedSMEM_tmem_allocation_pipeline_mbarrier_parity,@object
	.size		__nv_reservedSMEM_tmem_allocation_pipeline_mbarrier_parity,(.L_4 - __nv_reservedSMEM_tmem_allocation_pipeline_mbarrier_parity)
__nv_reservedSMEM_tmem_allocation_pipeline_mbarrier_parity:
	.zero		4
.L_4:


//--------------------- .nv.constant0.kernel_cutlass_kernel_cudnngrouped_gemmgrouped_gemm_swiglugrouped_gemm_swiglu_quantBlockScaledContiguousGroupedGemmKernel_object_at__TiledMMA_ThrLayoutVMNK21111000_PermutationMNK____MMAAt_0 --------------------------
	.section	.nv.constant0.kernel_cutlass_kernel_cudnngrouped_gemmgrouped_gemm_swiglugrouped_gemm_swiglu_quantBlockScaledContiguousGroupedGemmKernel_object_at__TiledMMA_ThrLayoutVMNK21111000_PermutationMNK____MMAAt_0,"a",@progbits
	.sectionflags	@""
	.align	4
.nv.constant0.kernel_cutlass_kernel_cudnngrouped_gemmgrouped_gemm_swiglugrouped_gemm_swiglu_quantBlockScaledContiguousGroupedGemmKernel_object_at__TiledMMA_ThrLayoutVMNK21111000_PermutationMNK____MMAAt_0:
	.zero		1924


//--------------------- SYMBOLS --------------------------

	.type		.nv.reservedSmem.offset0,@object
	.size		.nv.reservedSmem.offset0,0x4
	.type		.nv.reservedSmem.cap,@object
	.size		.nv.reservedSmem.cap,0x4
